//
// Generated by NVIDIA NVVM Compiler
//
// Compiler Build ID: CL-36424714
// Cuda compilation tools, release 13.0, V13.0.88
// Based on NVVM 20.0.0
//

.version 9.0
.target sm_100
.address_size 64

	// .globl	_Z3addiPfS_
.extern .func  (.param .b32 func_retval0) vprintf
(
	.param .b64 vprintf_param_0,
	.param .b64 vprintf_param_1
)
;
.global .align 4 .b8 precalc_xorwow_matrix[102400];
.global .align 4 .b8 precalc_xorwow_offset_matrix[102400];
.global .align 4 .b8 mrg32k3aM1[2304];
.global .align 4 .b8 mrg32k3aM2[2304];
.global .align 4 .b8 mrg32k3aM1SubSeq[2016];
.global .align 4 .b8 mrg32k3aM2SubSeq[2016];
.global .align 4 .b8 mrg32k3aM1Seq[2304];
.global .align 4 .b8 mrg32k3aM2Seq[2304];
.const .align 8 .b8 __cr_lgamma_table[72];
.global .align 1 .b8 $str[9] = {37, 102, 32, 45, 32, 37, 102, 10};
.extern .shared .align 16 .b8 sharedMem[];

.visible .entry _Z3addiPfS_(
	.param .u32 _Z3addiPfS__param_0,
	.param .u64 .ptr .align 1 _Z3addiPfS__param_1,
	.param .u64 .ptr .align 1 _Z3addiPfS__param_2
)
{
	.reg .pred 	%p<7>;
	.reg .b32 	%r<31>;
	.reg .b32 	%f<16>;
	.reg .b64 	%rd<18>;

	ld.param.u32 	%r12, [_Z3addiPfS__param_0];
	ld.param.u64 	%rd3, [_Z3addiPfS__param_1];
	ld.param.u64 	%rd4, [_Z3addiPfS__param_2];
	cvta.to.global.u64 	%rd1, %rd4;
	cvta.to.global.u64 	%rd2, %rd3;
	mov.u32 	%r13, %ctaid.x;
	mov.u32 	%r14, %ntid.x;
	mov.u32 	%r15, %tid.x;
	mad.lo.s32 	%r29, %r13, %r14, %r15;
	mov.u32 	%r16, %nctaid.x;
	mul.lo.s32 	%r2, %r14, %r16;
	setp.ge.s32 	%p1, %r29, %r12;
	@%p1 bra 	$L__BB0_7;
	add.s32 	%r17, %r29, %r2;
	max.s32 	%r18, %r12, %r17;
	setp.lt.s32 	%p2, %r17, %r12;
	selp.u32 	%r19, 1, 0, %p2;
	add.s32 	%r20, %r17, %r19;
	sub.s32 	%r21, %r18, %r20;
	div.u32 	%r22, %r21, %r2;
	add.s32 	%r3, %r22, %r19;
	and.b32  	%r23, %r3, 3;
	setp.eq.s32 	%p3, %r23, 3;
	@%p3 bra 	$L__BB0_4;
	add.s32 	%r24, %r3, 1;
	and.b32  	%r25, %r24, 3;
	neg.s32 	%r27, %r25;
$L__BB0_3:
	.pragma "nounroll";
	mul.wide.s32 	%rd5, %r29, 4;
	add.s64 	%rd6, %rd1, %rd5;
	add.s64 	%rd7, %rd2, %rd5;
	ld.global.f32 	%f1, [%rd7];
	ld.global.f32 	%f2, [%rd6];
	add.f32 	%f3, %f1, %f2;
	st.global.f32 	[%rd6], %f3;
	add.s32 	%r29, %r29, %r2;
	add.s32 	%r27, %r27, 1;
	setp.ne.s32 	%p4, %r27, 0;
	@%p4 bra 	$L__BB0_3;
$L__BB0_4:
	setp.lt.u32 	%p5, %r3, 3;
	@%p5 bra 	$L__BB0_7;
	mul.wide.s32 	%rd11, %r2, 4;
	shl.b32 	%r26, %r2, 2;
$L__BB0_6:
	mul.wide.s32 	%rd8, %r29, 4;
	add.s64 	%rd9, %rd2, %rd8;
	ld.global.f32 	%f4, [%rd9];
	add.s64 	%rd10, %rd1, %rd8;
	ld.global.f32 	%f5, [%rd10];
	add.f32 	%f6, %f4, %f5;
	st.global.f32 	[%rd10], %f6;
	add.s64 	%rd12, %rd9, %rd11;
	ld.global.f32 	%f7, [%rd12];
	add.s64 	%rd13, %rd10, %rd11;
	ld.global.f32 	%f8, [%rd13];
	add.f32 	%f9, %f7, %f8;
	st.global.f32 	[%rd13], %f9;
	add.s64 	%rd14, %rd12, %rd11;
	ld.global.f32 	%f10, [%rd14];
	add.s64 	%rd15, %rd13, %rd11;
	ld.global.f32 	%f11, [%rd15];
	add.f32 	%f12, %f10, %f11;
	st.global.f32 	[%rd15], %f12;
	add.s64 	%rd16, %rd14, %rd11;
	ld.global.f32 	%f13, [%rd16];
	add.s64 	%rd17, %rd15, %rd11;
	ld.global.f32 	%f14, [%rd17];
	add.f32 	%f15, %f13, %f14;
	st.global.f32 	[%rd17], %f15;
	add.s32 	%r29, %r26, %r29;
	setp.lt.s32 	%p6, %r29, %r12;
	@%p6 bra 	$L__BB0_6;
$L__BB0_7:
	ret;

}
	// .globl	_Z8simpleHWiPfS_jPii
.visible .entry _Z8simpleHWiPfS_jPii(
	.param .u32 _Z8simpleHWiPfS_jPii_param_0,
	.param .u64 .ptr .align 1 _Z8simpleHWiPfS_jPii_param_1,
	.param .u64 .ptr .align 1 _Z8simpleHWiPfS_jPii_param_2,
	.param .u32 _Z8simpleHWiPfS_jPii_param_3,
	.param .u64 .ptr .align 1 _Z8simpleHWiPfS_jPii_param_4,
	.param .u32 _Z8simpleHWiPfS_jPii_param_5
)
{
	.local .align 16 .b8 	__local_depot1[16];
	.reg .b64 	%SP;
	.reg .b64 	%SPL;
	.reg .pred 	%p<42>;
	.reg .b32 	%r<215>;
	.reg .b32 	%f<281>;
	.reg .b64 	%rd<37>;
	.reg .b64 	%fd<5>;

	mov.u64 	%SPL, __local_depot1;
	cvta.local.u64 	%SP, %SPL;
	ld.param.u32 	%r65, [_Z8simpleHWiPfS_jPii_param_0];
	ld.param.u64 	%rd6, [_Z8simpleHWiPfS_jPii_param_1];
	ld.param.u64 	%rd5, [_Z8simpleHWiPfS_jPii_param_2];
	ld.param.u32 	%r66, [_Z8simpleHWiPfS_jPii_param_3];
	ld.param.u64 	%rd7, [_Z8simpleHWiPfS_jPii_param_4];
	ld.param.u32 	%r67, [_Z8simpleHWiPfS_jPii_param_5];
	cvta.to.global.u64 	%rd1, %rd7;
	cvta.to.global.u64 	%rd2, %rd6;
	add.u64 	%rd8, %SP, 0;
	add.u64 	%rd3, %SPL, 0;
	mov.u32 	%r68, sharedMem;
	mad.lo.s32 	%r1, %r65, 40, %r68;
	mov.u32 	%r2, %ctaid.x;
	mul.lo.s32 	%r3, %r65, %r2;
	mov.u32 	%r4, %tid.x;
	add.s32 	%r5, %r3, %r4;
	mul.wide.u32 	%rd9, %r4, 4;
	add.s64 	%rd10, %rd2, %rd9;
	ld.global.f32 	%f47, [%rd10];
	shl.b32 	%r69, %r5, 2;
	add.s32 	%r6, %r68, %r69;
	st.shared.f32 	[%r6], %f47;
	add.s32 	%r70, %r66, %r2;
	xor.b32  	%r71, %r70, -1429050551;
	mul.lo.s32 	%r72, %r71, 1099087573;
	add.s32 	%r73, %r72, 123456789;
	add.s32 	%r74, %r72, 5783321;
	shr.u32 	%r75, %r73, 2;
	xor.b32  	%r76, %r75, %r73;
	shl.b32 	%r77, %r74, 4;
	shl.b32 	%r78, %r76, 1;
	xor.b32  	%r79, %r77, %r78;
	xor.b32  	%r80, %r79, %r74;
	xor.b32  	%r81, %r80, %r76;
	add.s32 	%r82, %r72, %r81;
	add.s32 	%r83, %r82, -637770787;
	mul.hi.u32 	%r84, %r83, 1374389535;
	shr.u32 	%r85, %r84, 5;
	mul.lo.s32 	%r86, %r85, 100;
	sub.s32 	%r87, %r83, %r86;
	cvt.rn.f32.u32 	%f48, %r87;
	div.rn.f32 	%f49, %f48, 0fC1200000;
	shl.b32 	%r88, %r2, 2;
	add.s32 	%r7, %r1, %r88;
	st.shared.f32 	[%r7+40], %f49;
	mov.b32 	%r89, 0;
	st.shared.u32 	[%r7], %r89;
	setp.lt.s32 	%p1, %r65, 1;
	@%p1 bra 	$L__BB1_14;
	and.b32  	%r8, %r65, 15;
	setp.lt.u32 	%p2, %r65, 16;
	mov.b32 	%r196, 0;
	mov.f32 	%f264, 0f00000000;
	@%p2 bra 	$L__BB1_4;
	and.b32  	%r196, %r65, 2147483632;
	mov.b32 	%r194, 0;
	mov.f32 	%f264, 0f00000000;
$L__BB1_3:
	.pragma "nounroll";
	mul.wide.u32 	%rd11, %r194, 4;
	add.s64 	%rd12, %rd2, %rd11;
	ld.global.f32 	%f53, [%rd12];
	add.f32 	%f54, %f53, %f264;
	ld.global.f32 	%f55, [%rd12+4];
	add.f32 	%f56, %f55, %f54;
	ld.global.f32 	%f57, [%rd12+8];
	add.f32 	%f58, %f57, %f56;
	ld.global.f32 	%f59, [%rd12+12];
	add.f32 	%f60, %f59, %f58;
	ld.global.f32 	%f61, [%rd12+16];
	add.f32 	%f62, %f61, %f60;
	ld.global.f32 	%f63, [%rd12+20];
	add.f32 	%f64, %f63, %f62;
	ld.global.f32 	%f65, [%rd12+24];
	add.f32 	%f66, %f65, %f64;
	ld.global.f32 	%f67, [%rd12+28];
	add.f32 	%f68, %f67, %f66;
	ld.global.f32 	%f69, [%rd12+32];
	add.f32 	%f70, %f69, %f68;
	ld.global.f32 	%f71, [%rd12+36];
	add.f32 	%f72, %f71, %f70;
	ld.global.f32 	%f73, [%rd12+40];
	add.f32 	%f74, %f73, %f72;
	ld.global.f32 	%f75, [%rd12+44];
	add.f32 	%f76, %f75, %f74;
	ld.global.f32 	%f77, [%rd12+48];
	add.f32 	%f78, %f77, %f76;
	ld.global.f32 	%f79, [%rd12+52];
	add.f32 	%f80, %f79, %f78;
	ld.global.f32 	%f81, [%rd12+56];
	add.f32 	%f82, %f81, %f80;
	ld.global.f32 	%f83, [%rd12+60];
	add.f32 	%f264, %f83, %f82;
	add.s32 	%r194, %r194, 16;
	setp.ne.s32 	%p3, %r194, %r196;
	@%p3 bra 	$L__BB1_3;
$L__BB1_4:
	setp.eq.s32 	%p4, %r8, 0;
	@%p4 bra 	$L__BB1_13;
	and.b32  	%r13, %r65, 7;
	setp.lt.u32 	%p5, %r8, 8;
	@%p5 bra 	$L__BB1_7;
	mul.wide.u32 	%rd13, %r196, 4;
	add.s64 	%rd14, %rd2, %rd13;
	ld.global.f32 	%f85, [%rd14];
	add.f32 	%f86, %f85, %f264;
	ld.global.f32 	%f87, [%rd14+4];
	add.f32 	%f88, %f87, %f86;
	ld.global.f32 	%f89, [%rd14+8];
	add.f32 	%f90, %f89, %f88;
	ld.global.f32 	%f91, [%rd14+12];
	add.f32 	%f92, %f91, %f90;
	ld.global.f32 	%f93, [%rd14+16];
	add.f32 	%f94, %f93, %f92;
	ld.global.f32 	%f95, [%rd14+20];
	add.f32 	%f96, %f95, %f94;
	ld.global.f32 	%f97, [%rd14+24];
	add.f32 	%f98, %f97, %f96;
	ld.global.f32 	%f99, [%rd14+28];
	add.f32 	%f264, %f99, %f98;
	add.s32 	%r196, %r196, 8;
$L__BB1_7:
	setp.eq.s32 	%p6, %r13, 0;
	@%p6 bra 	$L__BB1_13;
	and.b32  	%r16, %r65, 3;
	setp.lt.u32 	%p7, %r13, 4;
	@%p7 bra 	$L__BB1_10;
	mul.wide.u32 	%rd15, %r196, 4;
	add.s64 	%rd16, %rd2, %rd15;
	ld.global.f32 	%f101, [%rd16];
	add.f32 	%f102, %f101, %f264;
	ld.global.f32 	%f103, [%rd16+4];
	add.f32 	%f104, %f103, %f102;
	ld.global.f32 	%f105, [%rd16+8];
	add.f32 	%f106, %f105, %f104;
	ld.global.f32 	%f107, [%rd16+12];
	add.f32 	%f264, %f107, %f106;
	add.s32 	%r196, %r196, 4;
$L__BB1_10:
	setp.eq.s32 	%p8, %r16, 0;
	@%p8 bra 	$L__BB1_13;
	mov.b32 	%r199, 0;
$L__BB1_12:
	.pragma "nounroll";
	mul.wide.u32 	%rd17, %r196, 4;
	add.s64 	%rd18, %rd2, %rd17;
	ld.global.f32 	%f108, [%rd18];
	add.f32 	%f264, %f108, %f264;
	add.s32 	%r196, %r196, 1;
	add.s32 	%r199, %r199, 1;
	setp.ne.s32 	%p9, %r199, %r16;
	@%p9 bra 	$L__BB1_12;
$L__BB1_13:
	st.shared.f32 	[%r7], %f264;
$L__BB1_14:
	mul.lo.s32 	%r93, %r67, %r2;
	cvt.u64.u32 	%rd4, %r93;
	mov.u32 	%r94, %ntid.x;
	mad.lo.s32 	%r23, %r2, %r94, %r4;
	setp.lt.s32 	%p10, %r67, 1;
	@%p10 bra 	$L__BB1_66;
	shl.b32 	%r95, %r3, 2;
	add.s32 	%r24, %r68, %r95;
	setp.gt.s32 	%p11, %r65, 0;
	add.s32 	%r25, %r66, %r23;
	xor.b32  	%r97, %r25, -1429050551;
	mul.lo.s32 	%r98, %r97, 1099087573;
	add.s32 	%r99, %r98, 123456789;
	add.s32 	%r100, %r98, 5783321;
	shr.u32 	%r101, %r99, 2;
	xor.b32  	%r102, %r101, %r99;
	shl.b32 	%r103, %r100, 4;
	shl.b32 	%r104, %r102, 1;
	xor.b32  	%r105, %r103, %r104;
	xor.b32  	%r106, %r105, %r100;
	xor.b32  	%r107, %r106, %r102;
	add.s32 	%r108, %r98, %r107;
	add.s32 	%r109, %r108, -637770787;
	mul.hi.u32 	%r110, %r109, -858993459;
	shr.u32 	%r111, %r110, 3;
	mul.lo.s32 	%r112, %r111, 10;
	sub.s32 	%r113, %r109, %r112;
	cvt.rn.f32.u32 	%f109, %r113;
	cvt.rzi.s32.f32 	%r26, %f109;
	shl.b32 	%r114, %r26, 2;
	add.s32 	%r27, %r1, %r114;
	shl.b32 	%r115, %r4, 2;
	add.s32 	%r28, %r24, %r115;
	mul.hi.u32 	%r116, %r109, 274877907;
	shr.u32 	%r117, %r116, 6;
	mul.lo.s32 	%r118, %r117, 1000;
	sub.s32 	%r29, %r109, %r118;
	cvt.rn.f32.u32 	%f14, %r29;
	@%p11 bra 	$L__BB1_24;
	cvt.rn.f64.u32 	%fd1, %r29;
	mov.b32 	%r212, 0;
	mov.u64 	%rd23, $str;
$L__BB1_17:
	cvt.u64.u32 	%rd19, %r212;
	add.s64 	%rd20, %rd19, %rd4;
	shl.b64 	%rd21, %rd20, 2;
	add.s64 	%rd22, %rd1, %rd21;
	ld.global.u32 	%r120, [%rd22];
	setp.ne.s32 	%p12, %r120, %r4;
	@%p12 bra 	$L__BB1_65;
	mul.lo.s32 	%r121, %r212, -858993459;
	shf.l.wrap.b32 	%r122, %r121, %r121, 31;
	setp.gt.u32 	%p13, %r122, 429496729;
	@%p13 bra 	$L__BB1_22;
	mov.u32 	%r213, %r66;
	mov.u32 	%r214, %r23;
$L__BB1_20:
	add.s32 	%r124, %r214, %r213;
	xor.b32  	%r125, %r124, -1429050551;
	mul.lo.s32 	%r126, %r125, 1099087573;
	add.s32 	%r127, %r126, 123456789;
	add.s32 	%r128, %r126, 5783321;
	shr.u32 	%r129, %r127, 2;
	xor.b32  	%r130, %r129, %r127;
	shl.b32 	%r131, %r128, 4;
	shl.b32 	%r132, %r130, 1;
	xor.b32  	%r133, %r131, %r132;
	xor.b32  	%r134, %r133, %r128;
	xor.b32  	%r135, %r134, %r130;
	add.s32 	%r136, %r126, %r135;
	add.s32 	%r137, %r136, -637770787;
	mul.hi.u32 	%r138, %r137, -858993459;
	shr.u32 	%r139, %r138, 3;
	mul.lo.s32 	%r140, %r139, 10;
	sub.s32 	%r141, %r137, %r140;
	cvt.rn.f32.u32 	%f110, %r141;
	cvt.rzi.s32.f32 	%r63, %f110;
	setp.eq.s32 	%p14, %r63, %r26;
	mov.b32 	%r214, 100;
	mov.u32 	%r213, %r25;
	@%p14 bra 	$L__BB1_20;
	ld.shared.f32 	%f111, [%r27+40];
	shl.b32 	%r142, %r63, 2;
	add.s32 	%r143, %r1, %r142;
	ld.shared.f32 	%f112, [%r143+40];
	st.shared.f32 	[%r27+40], %f112;
	st.shared.f32 	[%r143+40], %f111;
$L__BB1_22:
	ld.shared.f32 	%f113, [%r7+40];
	ld.shared.f32 	%f46, [%r28];
	st.shared.f32 	[%r28], %f14;
	mul.f32 	%f114, %f113, 0f80000000;
	ex2.approx.f32 	%f115, %f114;
	ld.shared.f32 	%f116, [%r7+40];
	mul.f32 	%f117, %f116, 0f80000000;
	ex2.approx.f32 	%f118, %f117;
	div.rn.f32 	%f119, %f118, %f115;
	min.f32 	%f120, %f119, 0f3F800000;
	setp.leu.f32 	%p15, %f120, 0f3F4CCCCD;
	@%p15 bra 	$L__BB1_62;
	st.shared.f32 	[%r28], %f46;
	bra.uni 	$L__BB1_65;
$L__BB1_24:
	and.b32  	%r30, %r65, 15;
	add.s32 	%r31, %r30, -1;
	and.b32  	%r32, %r65, 7;
	and.b32  	%r33, %r65, 2147483632;
	and.b32  	%r34, %r65, 3;
	cvt.rn.f64.u32 	%fd2, %r29;
	neg.s32 	%r35, %r33;
	add.s32 	%r150, %r95, %r68;
	add.s32 	%r36, %r150, 32;
	mov.b32 	%r200, 0;
	mov.u64 	%rd32, $str;
$L__BB1_25:
	cvt.u64.u32 	%rd26, %r200;
	add.s64 	%rd27, %rd26, %rd4;
	shl.b64 	%rd28, %rd27, 2;
	add.s64 	%rd29, %rd1, %rd28;
	ld.global.u32 	%r151, [%rd29];
	setp.ne.s32 	%p18, %r151, %r4;
	@%p18 bra 	$L__BB1_36;
	mul.lo.s32 	%r152, %r200, -858993459;
	shf.l.wrap.b32 	%r153, %r152, %r152, 31;
	setp.gt.u32 	%p19, %r153, 429496729;
	@%p19 bra 	$L__BB1_30;
	mov.u32 	%r201, %r66;
	mov.u32 	%r202, %r23;
$L__BB1_28:
	add.s32 	%r155, %r202, %r201;
	xor.b32  	%r156, %r155, -1429050551;
	mul.lo.s32 	%r157, %r156, 1099087573;
	add.s32 	%r158, %r157, 123456789;
	add.s32 	%r159, %r157, 5783321;
	shr.u32 	%r160, %r158, 2;
	xor.b32  	%r161, %r160, %r158;
	shl.b32 	%r162, %r159, 4;
	shl.b32 	%r163, %r161, 1;
	xor.b32  	%r164, %r162, %r163;
	xor.b32  	%r165, %r164, %r159;
	xor.b32  	%r166, %r165, %r161;
	add.s32 	%r167, %r157, %r166;
	add.s32 	%r168, %r167, -637770787;
	mul.hi.u32 	%r169, %r168, -858993459;
	shr.u32 	%r170, %r169, 3;
	mul.lo.s32 	%r171, %r170, 10;
	sub.s32 	%r172, %r168, %r171;
	cvt.rn.f32.u32 	%f121, %r172;
	cvt.rzi.s32.f32 	%r40, %f121;
	setp.eq.s32 	%p20, %r40, %r26;
	mov.b32 	%r202, 100;
	mov.u32 	%r201, %r25;
	@%p20 bra 	$L__BB1_28;
	ld.shared.f32 	%f122, [%r27+40];
	shl.b32 	%r173, %r40, 2;
	add.s32 	%r174, %r1, %r173;
	ld.shared.f32 	%f123, [%r174+40];
	st.shared.f32 	[%r27+40], %f123;
	st.shared.f32 	[%r174+40], %f122;
$L__BB1_30:
	setp.lt.u32 	%p21, %r65, 16;
	mov.f32 	%f280, 0f00000000;
	mov.b32 	%r210, 0;
	@%p21 bra 	$L__BB1_49;
	mov.f32 	%f280, 0f00000000;
	mov.u32 	%r203, %r36;
	mov.u32 	%r204, %r35;
	bra.uni 	$L__BB1_48;
$L__BB1_32:
	setp.geu.f32 	%p40, %f45, %f14;
	@%p40 bra 	$L__BB1_34;
	cvt.f64.f32 	%fd4, %f45;
	cvta.to.local.u64 	%rd31, %rd8;
	st.local.v2.f64 	[%rd31], {%fd4, %fd2};
	cvta.global.u64 	%rd33, %rd32;
	{ // callseq 1, 0
	.param .b64 param0;
	st.param.b64 	[param0], %rd33;
	.param .b64 param1;
	st.param.b64 	[param1], %rd8;
	.param .b32 retval0;
	call.uni (retval0), 
	vprintf, 
	(
	param0, 
	param1
	);
	ld.param.b32 	%r192, [retval0];
	} // callseq 1
$L__BB1_34:
	st.shared.f32 	[%r7], %f31;
	bra.uni 	$L__BB1_36;
$L__BB1_35:
	st.shared.f32 	[%r28], %f45;
$L__BB1_36:
	add.s32 	%r200, %r200, 1;
	setp.eq.s32 	%p41, %r200, %r67;
	@%p41 bra 	$L__BB1_66;
	bra.uni 	$L__BB1_25;
$L__BB1_37:
	@%p23 bra 	$L__BB1_47;
	setp.lt.u32 	%p33, %r31, 7;
	@%p33 bra 	$L__BB1_40;
	shl.b32 	%r186, %r207, 2;
	add.s32 	%r187, %r24, %r186;
	ld.shared.f32 	%f222, [%r187];
	add.f32 	%f223, %f273, %f222;
	ld.shared.f32 	%f224, [%r187+4];
	add.f32 	%f225, %f223, %f224;
	ld.shared.f32 	%f226, [%r187+8];
	add.f32 	%f227, %f225, %f226;
	ld.shared.f32 	%f228, [%r187+12];
	add.f32 	%f229, %f227, %f228;
	ld.shared.f32 	%f230, [%r187+16];
	add.f32 	%f231, %f229, %f230;
	ld.shared.f32 	%f232, [%r187+20];
	add.f32 	%f233, %f231, %f232;
	ld.shared.f32 	%f234, [%r187+24];
	add.f32 	%f235, %f233, %f234;
	ld.shared.f32 	%f236, [%r187+28];
	add.f32 	%f273, %f235, %f236;
	add.s32 	%r207, %r207, 8;
$L__BB1_40:
	setp.eq.s32 	%p34, %r32, 0;
	@%p34 bra 	$L__BB1_47;
	add.s32 	%r188, %r32, -1;
	setp.lt.u32 	%p35, %r188, 3;
	@%p35 bra 	$L__BB1_43;
	shl.b32 	%r189, %r207, 2;
	add.s32 	%r190, %r24, %r189;
	ld.shared.f32 	%f238, [%r190];
	add.f32 	%f239, %f273, %f238;
	ld.shared.f32 	%f240, [%r190+4];
	add.f32 	%f241, %f239, %f240;
	ld.shared.f32 	%f242, [%r190+8];
	add.f32 	%f243, %f241, %f242;
	ld.shared.f32 	%f244, [%r190+12];
	add.f32 	%f273, %f243, %f244;
	add.s32 	%r207, %r207, 4;
$L__BB1_43:
	setp.eq.s32 	%p36, %r34, 0;
	@%p36 bra 	$L__BB1_47;
	setp.eq.s32 	%p37, %r34, 1;
	shl.b32 	%r191, %r207, 2;
	add.s32 	%r53, %r24, %r191;
	ld.shared.f32 	%f245, [%r53];
	add.f32 	%f273, %f273, %f245;
	@%p37 bra 	$L__BB1_47;
	setp.eq.s32 	%p38, %r34, 2;
	ld.shared.f32 	%f246, [%r53+4];
	add.f32 	%f273, %f273, %f246;
	@%p38 bra 	$L__BB1_47;
	ld.shared.f32 	%f247, [%r53+8];
	add.f32 	%f273, %f273, %f247;
$L__BB1_47:
	div.rn.f32 	%f31, %f273, 0f447A0000;
	ld.shared.f32 	%f248, [%r7+40];
	neg.f32 	%f249, %f248;
	mul.f32 	%f250, %f31, %f249;
	ex2.approx.f32 	%f251, %f250;
	ex2.approx.f32 	%f252, %f44;
	div.rn.f32 	%f253, %f251, %f252;
	min.f32 	%f254, %f253, 0f3F800000;
	setp.gt.f32 	%p39, %f254, 0f3F4CCCCD;
	@%p39 bra 	$L__BB1_35;
	bra.uni 	$L__BB1_32;
$L__BB1_48:
	.pragma "nounroll";
	ld.shared.f32 	%f127, [%r203+-32];
	add.f32 	%f128, %f280, %f127;
	ld.shared.f32 	%f129, [%r203+-28];
	add.f32 	%f130, %f128, %f129;
	ld.shared.f32 	%f131, [%r203+-24];
	add.f32 	%f132, %f130, %f131;
	ld.shared.f32 	%f133, [%r203+-20];
	add.f32 	%f134, %f132, %f133;
	ld.shared.f32 	%f135, [%r203+-16];
	add.f32 	%f136, %f134, %f135;
	ld.shared.f32 	%f137, [%r203+-12];
	add.f32 	%f138, %f136, %f137;
	ld.shared.f32 	%f139, [%r203+-8];
	add.f32 	%f140, %f138, %f139;
	ld.shared.f32 	%f141, [%r203+-4];
	add.f32 	%f142, %f140, %f141;
	ld.shared.f32 	%f143, [%r203];
	add.f32 	%f144, %f142, %f143;
	ld.shared.f32 	%f145, [%r203+4];
	add.f32 	%f146, %f144, %f145;
	ld.shared.f32 	%f147, [%r203+8];
	add.f32 	%f148, %f146, %f147;
	ld.shared.f32 	%f149, [%r203+12];
	add.f32 	%f150, %f148, %f149;
	ld.shared.f32 	%f151, [%r203+16];
	add.f32 	%f152, %f150, %f151;
	ld.shared.f32 	%f153, [%r203+20];
	add.f32 	%f154, %f152, %f153;
	ld.shared.f32 	%f155, [%r203+24];
	add.f32 	%f156, %f154, %f155;
	ld.shared.f32 	%f157, [%r203+28];
	add.f32 	%f280, %f156, %f157;
	add.s32 	%r204, %r204, 16;
	add.s32 	%r203, %r203, 64;
	setp.eq.s32 	%p22, %r204, 0;
	mov.u32 	%r210, %r33;
	@%p22 bra 	$L__BB1_49;
	bra.uni 	$L__BB1_48;
$L__BB1_49:
	setp.eq.s32 	%p23, %r30, 0;
	@%p23 bra 	$L__BB1_59;
	setp.lt.u32 	%p24, %r31, 7;
	@%p24 bra 	$L__BB1_52;
	shl.b32 	%r176, %r210, 2;
	add.s32 	%r177, %r24, %r176;
	ld.shared.f32 	%f159, [%r177];
	add.f32 	%f160, %f280, %f159;
	ld.shared.f32 	%f161, [%r177+4];
	add.f32 	%f162, %f160, %f161;
	ld.shared.f32 	%f163, [%r177+8];
	add.f32 	%f164, %f162, %f163;
	ld.shared.f32 	%f165, [%r177+12];
	add.f32 	%f166, %f164, %f165;
	ld.shared.f32 	%f167, [%r177+16];
	add.f32 	%f168, %f166, %f167;
	ld.shared.f32 	%f169, [%r177+20];
	add.f32 	%f170, %f168, %f169;
	ld.shared.f32 	%f171, [%r177+24];
	add.f32 	%f172, %f170, %f171;
	ld.shared.f32 	%f173, [%r177+28];
	add.f32 	%f280, %f172, %f173;
	add.s32 	%r210, %r210, 8;
$L__BB1_52:
	setp.eq.s32 	%p25, %r32, 0;
	@%p25 bra 	$L__BB1_59;
	add.s32 	%r178, %r32, -1;
	setp.lt.u32 	%p26, %r178, 3;
	@%p26 bra 	$L__BB1_55;
	shl.b32 	%r179, %r210, 2;
	add.s32 	%r180, %r24, %r179;
	ld.shared.f32 	%f175, [%r180];
	add.f32 	%f176, %f280, %f175;
	ld.shared.f32 	%f177, [%r180+4];
	add.f32 	%f178, %f176, %f177;
	ld.shared.f32 	%f179, [%r180+8];
	add.f32 	%f180, %f178, %f179;
	ld.shared.f32 	%f181, [%r180+12];
	add.f32 	%f280, %f180, %f181;
	add.s32 	%r210, %r210, 4;
$L__BB1_55:
	setp.eq.s32 	%p27, %r34, 0;
	@%p27 bra 	$L__BB1_59;
	setp.eq.s32 	%p28, %r34, 1;
	shl.b32 	%r181, %r210, 2;
	add.s32 	%r59, %r24, %r181;
	ld.shared.f32 	%f182, [%r59];
	add.f32 	%f280, %f280, %f182;
	@%p28 bra 	$L__BB1_59;
	setp.eq.s32 	%p29, %r34, 2;
	ld.shared.f32 	%f183, [%r59+4];
	add.f32 	%f280, %f280, %f183;
	@%p29 bra 	$L__BB1_59;
	ld.shared.f32 	%f184, [%r59+8];
	add.f32 	%f280, %f280, %f184;
$L__BB1_59:
	div.rn.f32 	%f187, %f280, 0fC47A0000;
	ld.shared.f32 	%f188, [%r7+40];
	mul.f32 	%f44, %f187, %f188;
	ld.shared.f32 	%f45, [%r28];
	st.shared.f32 	[%r28], %f14;
	mov.f32 	%f273, 0f00000000;
	mov.b32 	%r207, 0;
	@%p21 bra 	$L__BB1_37;
	mov.f32 	%f273, 0f00000000;
	mov.b32 	%r205, 0;
$L__BB1_61:
	.pragma "nounroll";
	shl.b32 	%r184, %r205, 2;
	add.s32 	%r185, %r24, %r184;
	ld.shared.f32 	%f190, [%r185];
	add.f32 	%f191, %f273, %f190;
	ld.shared.f32 	%f192, [%r185+4];
	add.f32 	%f193, %f191, %f192;
	ld.shared.f32 	%f194, [%r185+8];
	add.f32 	%f195, %f193, %f194;
	ld.shared.f32 	%f196, [%r185+12];
	add.f32 	%f197, %f195, %f196;
	ld.shared.f32 	%f198, [%r185+16];
	add.f32 	%f199, %f197, %f198;
	ld.shared.f32 	%f200, [%r185+20];
	add.f32 	%f201, %f199, %f200;
	ld.shared.f32 	%f202, [%r185+24];
	add.f32 	%f203, %f201, %f202;
	ld.shared.f32 	%f204, [%r185+28];
	add.f32 	%f205, %f203, %f204;
	ld.shared.f32 	%f206, [%r185+32];
	add.f32 	%f207, %f205, %f206;
	ld.shared.f32 	%f208, [%r185+36];
	add.f32 	%f209, %f207, %f208;
	ld.shared.f32 	%f210, [%r185+40];
	add.f32 	%f211, %f209, %f210;
	ld.shared.f32 	%f212, [%r185+44];
	add.f32 	%f213, %f211, %f212;
	ld.shared.f32 	%f214, [%r185+48];
	add.f32 	%f215, %f213, %f214;
	ld.shared.f32 	%f216, [%r185+52];
	add.f32 	%f217, %f215, %f216;
	ld.shared.f32 	%f218, [%r185+56];
	add.f32 	%f219, %f217, %f218;
	ld.shared.f32 	%f220, [%r185+60];
	add.f32 	%f273, %f219, %f220;
	add.s32 	%r205, %r205, 16;
	setp.eq.s32 	%p31, %r205, %r33;
	mov.u32 	%r207, %r33;
	@%p31 bra 	$L__BB1_37;
	bra.uni 	$L__BB1_61;
$L__BB1_62:
	setp.geu.f32 	%p16, %f46, %f14;
	@%p16 bra 	$L__BB1_64;
	cvt.f64.f32 	%fd3, %f46;
	st.local.v2.f64 	[%rd3], {%fd3, %fd1};
	cvta.global.u64 	%rd24, %rd23;
	{ // callseq 0, 0
	.param .b64 param0;
	st.param.b64 	[param0], %rd24;
	.param .b64 param1;
	st.param.b64 	[param1], %rd8;
	.param .b32 retval0;
	call.uni (retval0), 
	vprintf, 
	(
	param0, 
	param1
	);
	ld.param.b32 	%r144, [retval0];
	} // callseq 0
$L__BB1_64:
	mov.b32 	%r146, 0;
	st.shared.u32 	[%r7], %r146;
$L__BB1_65:
	add.s32 	%r212, %r212, 1;
	setp.ne.s32 	%p17, %r212, %r67;
	@%p17 bra 	$L__BB1_17;
$L__BB1_66:
	cvta.to.global.u64 	%rd34, %rd5;
	bar.sync 	0;
	ld.shared.f32 	%f255, [%r6];
	mul.wide.s32 	%rd35, %r5, 4;
	add.s64 	%rd36, %rd34, %rd35;
	st.global.f32 	[%rd36], %f255;
	ret;

}


// ===== COMPILED SASS (sm_100) =====

	.target	sm_100

	.elftype	@"ET_EXEC"


//--------------------- .note.nv.tkinfo           --------------------------
	.section	.note.nv.tkinfo,"",@"SHT_NOTE"
	.sectionflags	@"SHF_NOTE_NV_TKINFO"
	.tkinfo
        /*0018*/ 	.word	0x00000002
        /*0030*/ 	.string	""
        /*0030*/ 	.string	"ptxas"
        /*0030*/ 	.string	"Cuda compilation tools, release 13.0, V13.0.88"
        /*0030*/ 	.string	"Build cuda_13.0.r13.0/compiler.36424714_0"
        /*0030*/ 	.string	"-arch sm_100 -m 64 "



//--------------------- .note.nv.cuinfo           --------------------------
	.section	.note.nv.cuinfo,"",@"SHT_NOTE"
	.sectionflags	@"SHF_NOTE_NV_CUINFO"
        /*0018*/ 	.short	0x0002
        /*001a*/ 	.short	0x0064
        /*001c*/ 	.short	0x0082
	.zero		2


//--------------------- .nv.info                  --------------------------
	.section	.nv.info,"",@"SHT_CUDA_INFO"
	.align	4


	//----- nvinfo : EIATTR_REGCOUNT
	.align		4
        /*0000*/ 	.byte	0x04, 0x2f
        /*0002*/ 	.short	(.L_11 - .L_10)
	.align		4
.L_10:
        /*0004*/ 	.word	index@(_Z3addiPfS_)
        /*0008*/ 	.word	0x00000018


	//----- nvinfo : EIATTR_FRAME_SIZE
	.align		4
.L_11:
        /*000c*/ 	.byte	0x04, 0x11
        /*000e*/ 	.short	(.L_13 - .L_12)
	.align		4
.L_12:
        /*0010*/ 	.word	index@(_Z3addiPfS_)
        /*0014*/ 	.word	0x00000000


	//----- nvinfo : EIATTR_REGCOUNT
	.align		4
.L_13:
        /*0018*/ 	.byte	0x04, 0x2f
        /*001a*/ 	.short	(.L_15 - .L_14)
	.align		4
.L_14:
        /*001c*/ 	.word	index@(_Z8simpleHWiPfS_jPii)
        /*0020*/ 	.word	0x00000020


	//----- nvinfo : EIATTR_FRAME_SIZE
	.align		4
.L_15:
        /*0024*/ 	.byte	0x04, 0x11
        /*0026*/ 	.short	(.L_17 - .L_16)
	.align		4
.L_16:
        /*0028*/ 	.word	index@($__internal_0_$__cuda_sm3x_div_rn_noftz_f32_slowpath)
        /*002c*/ 	.word	0x00000010


	//----- nvinfo : EIATTR_FRAME_SIZE
	.align		4
.L_17:
        /*0030*/ 	.byte	0x04, 0x11
        /*0032*/ 	.short	(.L_19 - .L_18)
	.align		4
.L_18:
        /*0034*/ 	.word	index@(_Z8simpleHWiPfS_jPii)
        /*0038*/ 	.word	0x00000010


	//----- nvinfo : EIATTR_MIN_STACK_SIZE
	.align		4
.L_19:
        /*003c*/ 	.byte	0x04, 0x12
        /*003e*/ 	.short	(.L_21 - .L_20)
	.align		4
.L_20:
        /*0040*/ 	.word	index@(_Z8simpleHWiPfS_jPii)
        /*0044*/ 	.word	0x00000010


	//----- nvinfo : EIATTR_MIN_STACK_SIZE
	.align		4
.L_21:
        /*0048*/ 	.byte	0x04, 0x12
        /*004a*/ 	.short	(.L_23 - .L_22)
	.align		4
.L_22:
        /*004c*/ 	.word	index@(_Z3addiPfS_)
        /*0050*/ 	.word	0x00000000
.L_23:


//--------------------- .nv.compat                --------------------------
	.section	.nv.compat,"",@"SHT_CUDA_COMPAT_INFO"
	.align	4
        /*0000*/ 	.byte	0x02, 0x09, 0x00, 0x00, 0x02, 0x02, 0x01, 0x00, 0x02, 0x05, 0x05, 0x00, 0x03, 0x07, 0x01, 0x01
        /*0010*/ 	.byte	0x02, 0x03, 0x00, 0x00, 0x02, 0x06, 0x01, 0x00, 0x04, 0x0b, 0x08, 0x00, 0x01, 0x00, 0x00, 0x00
        /*0020*/ 	.byte	0x00, 0x00, 0x00, 0x00


//--------------------- .nv.info._Z8simpleHWiPfS_jPii --------------------------
	.section	.nv.info._Z8simpleHWiPfS_jPii,"",@"SHT_CUDA_INFO"
	.sectionflags	@""
	.align	4


	//----- nvinfo : EIATTR_CUDA_API_VERSION
	.align		4
        /*0000*/ 	.byte	0x04, 0x37
        /*0002*/ 	.short	(.L_25 - .L_24)
.L_24:
        /*0004*/ 	.word	0x00000082


	//----- nvinfo : EIATTR_KPARAM_INFO
	.align		4
.L_25:
        /*0008*/ 	.byte	0x04, 0x17
        /*000a*/ 	.short	(.L_27 - .L_26)
.L_26:
        /*000c*/ 	.word	0x00000000
        /*0010*/ 	.short	0x0005
        /*0012*/ 	.short	0x0028
        /*0014*/ 	.byte	0x00, 0xf0, 0x11, 0x00


	//----- nvinfo : EIATTR_KPARAM_INFO
	.align		4
.L_27:
        /*0018*/ 	.byte	0x04, 0x17
        /*001a*/ 	.short	(.L_29 - .L_28)
.L_28:
        /*001c*/ 	.word	0x00000000
        /*0020*/ 	.short	0x0004
        /*0022*/ 	.short	0x0020
        /*0024*/ 	.byte	0x00, 0xf5, 0x21, 0x00


	//----- nvinfo : EIATTR_KPARAM_INFO
	.align		4
.L_29:
        /*0028*/ 	.byte	0x04, 0x17
        /*002a*/ 	.short	(.L_31 - .L_30)
.L_30:
        /*002c*/ 	.word	0x00000000
        /*0030*/ 	.short	0x0003
        /*0032*/ 	.short	0x0018
        /*0034*/ 	.byte	0x00, 0xf0, 0x11, 0x00


	//----- nvinfo : EIATTR_KPARAM_INFO
	.align		4
.L_31:
        /*0038*/ 	.byte	0x04, 0x17
        /*003a*/ 	.short	(.L_33 - .L_32)
.L_32:
        /*003c*/ 	.word	0x00000000
        /*0040*/ 	.short	0x0002
        /*0042*/ 	.short	0x0010
        /*0044*/ 	.byte	0x00, 0xf5, 0x21, 0x00


	//----- nvinfo : EIATTR_KPARAM_INFO
	.align		4
.L_33:
        /*0048*/ 	.byte	0x04, 0x17
        /*004a*/ 	.short	(.L_35 - .L_34)
.L_34:
        /*004c*/ 	.word	0x00000000
        /*0050*/ 	.short	0x0001
        /*0052*/ 	.short	0x0008
        /*0054*/ 	.byte	0x00, 0xf5, 0x21, 0x00


	//----- nvinfo : EIATTR_KPARAM_INFO
	.align		4
.L_35:
        /*0058*/ 	.byte	0x04, 0x17
        /*005a*/ 	.short	(.L_37 - .L_36)
.L_36:
        /*005c*/ 	.word	0x00000000
        /*0060*/ 	.short	0x0000
        /*0062*/ 	.short	0x0000
        /*0064*/ 	.byte	0x00, 0xf0, 0x11, 0x00


	//----- nvinfo : EIATTR_SPARSE_MMA_MASK
	.align		4
.L_37:
        /*0068*/ 	.byte	0x03, 0x50
        /*006a*/ 	.short	0x0000


	//----- nvinfo : EIATTR_MAXREG_COUNT
	.align		4
        /*006c*/ 	.byte	0x03, 0x1b
        /*006e*/ 	.short	0x00ff


	//----- nvinfo : EIATTR_NUM_BARRIERS
	.align		4
        /*0070*/ 	.byte	0x02, 0x4c
        /*0072*/ 	.byte	0x01
	.zero		1


	//----- nvinfo : EIATTR_EXTERNS
	.align		4
        /*0074*/ 	.byte	0x04, 0x0f
        /*0076*/ 	.short	(.L_39 - .L_38)


	//   ....[0]....
	.align		4
.L_38:
        /*0078*/ 	.word	index@(vprintf)


	//----- nvinfo : EIATTR_MERCURY_ISA_VERSION
	.align		4
.L_39:
        /*007c*/ 	.byte	0x03, 0x5f
        /*007e*/ 	.short	0x0101


	//----- nvinfo : EIATTR_VRC_CTA_INIT_COUNT
	.align		4
        /*0080*/ 	.byte	0x02, 0x4a
	.zero		1
	.zero		1


	//----- nvinfo : EIATTR_SYSCALL_OFFSETS
	.align		4
        /*0084*/ 	.byte	0x04, 0x46
        /*0086*/ 	.short	(.L_41 - .L_40)


	//   ....[0]....
.L_40:
        /*0088*/ 	.word	0x000011b0


	//   ....[1]....
        /*008c*/ 	.word	0x000026b0


	//----- nvinfo : EIATTR_EXIT_INSTR_OFFSETS
	.align		4
.L_41:
        /*0090*/ 	.byte	0x04, 0x1c
        /*0092*/ 	.short	(.L_43 - .L_42)


	//   ....[0]....
.L_42:
        /*0094*/ 	.word	0x000027f0


	//----- nvinfo : EIATTR_CRS_STACK_SIZE
	.align		4
.L_43:
        /*0098*/ 	.byte	0x04, 0x1e
        /*009a*/ 	.short	(.L_45 - .L_44)
.L_44:
        /*009c*/ 	.word	0x00000000


	//----- nvinfo : EIATTR_CBANK_PARAM_SIZE
	.align		4
.L_45:
        /*00a0*/ 	.byte	0x03, 0x19
        /*00a2*/ 	.short	0x002c


	//----- nvinfo : EIATTR_PARAM_CBANK
	.align		4
        /*00a4*/ 	.byte	0x04, 0x0a
        /*00a6*/ 	.short	(.L_47 - .L_46)
	.align		4
.L_46:
        /*00a8*/ 	.word	index@(.nv.constant0._Z8simpleHWiPfS_jPii)
        /*00ac*/ 	.short	0x0380
        /*00ae*/ 	.short	0x002c


	//----- nvinfo : EIATTR_SW_WAR
	.align		4
.L_47:
        /*00b0*/ 	.byte	0x04, 0x36
        /*00b2*/ 	.short	(.L_49 - .L_48)
.L_48:
        /*00b4*/ 	.word	0x00000008
.L_49:


//--------------------- .nv.info._Z3addiPfS_      --------------------------
	.section	.nv.info._Z3addiPfS_,"",@"SHT_CUDA_INFO"
	.sectionflags	@""
	.align	4


	//----- nvinfo : EIATTR_CUDA_API_VERSION
	.align		4
        /*0000*/ 	.byte	0x04, 0x37
        /*0002*/ 	.short	(.L_51 - .L_50)
.L_50:
        /*0004*/ 	.word	0x00000082


	//----- nvinfo : EIATTR_KPARAM_INFO
	.align		4
.L_51:
        /*0008*/ 	.byte	0x04, 0x17
        /*000a*/ 	.short	(.L_53 - .L_52)
.L_52:
        /*000c*/ 	.word	0x00000000
        /*0010*/ 	.short	0x0002
        /*0012*/ 	.short	0x0010
        /*0014*/ 	.byte	0x00, 0xf5, 0x21, 0x00


	//----- nvinfo : EIATTR_KPARAM_INFO
	.align		4
.L_53:
        /*0018*/ 	.byte	0x04, 0x17
        /*001a*/ 	.short	(.L_55 - .L_54)
.L_54:
        /*001c*/ 	.word	0x00000000
        /*0020*/ 	.short	0x0001
        /*0022*/ 	.short	0x0008
        /*0024*/ 	.byte	0x00, 0xf5, 0x21, 0x00


	//----- nvinfo : EIATTR_KPARAM_INFO
	.align		4
.L_55:
        /*0028*/ 	.byte	0x04, 0x17
        /*002a*/ 	.short	(.L_57 - .L_56)
.L_56:
        /*002c*/ 	.word	0x00000000
        /*0030*/ 	.short	0x0000
        /*0032*/ 	.short	0x0000
        /*0034*/ 	.byte	0x00, 0xf0, 0x11, 0x00


	//----- nvinfo : EIATTR_SPARSE_MMA_MASK
	.align		4
.L_57:
        /*0038*/ 	.byte	0x03, 0x50
        /*003a*/ 	.short	0x0000


	//----- nvinfo : EIATTR_MAXREG_COUNT
	.align		4
        /*003c*/ 	.byte	0x03, 0x1b
        /*003e*/ 	.short	0x00ff


	//----- nvinfo : EIATTR_MERCURY_ISA_VERSION
	.align		4
        /*0040*/ 	.byte	0x03, 0x5f
        /*0042*/ 	.short	0x0101


	//----- nvinfo : EIATTR_VRC_CTA_INIT_COUNT
	.align		4
        /*0044*/ 	.byte	0x02, 0x4a
	.zero		1
	.zero		1


	//----- nvinfo : EIATTR_EXIT_INSTR_OFFSETS
	.align		4
        /*0048*/ 	.byte	0x04, 0x1c
        /*004a*/ 	.short	(.L_59 - .L_58)


	//   ....[0]....
.L_58:
        /*004c*/ 	.word	0x00000090


	//   ....[1]....
        /*0050*/ 	.word	0x00000380


	//   ....[2]....
        /*0054*/ 	.word	0x00000560


	//----- nvinfo : EIATTR_CRS_STACK_SIZE
	.align		4
.L_59:
        /*0058*/ 	.byte	0x04, 0x1e
        /*005a*/ 	.short	(.L_61 - .L_60)
.L_60:
        /*005c*/ 	.word	0x00000000


	//----- nvinfo : EIATTR_CBANK_PARAM_SIZE
	.align		4
.L_61:
        /*0060*/ 	.byte	0x03, 0x19
        /*0062*/ 	.short	0x0018


	//----- nvinfo : EIATTR_PARAM_CBANK
	.align		4
        /*0064*/ 	.byte	0x04, 0x0a
        /*0066*/ 	.short	(.L_63 - .L_62)
	.align		4
.L_62:
        /*0068*/ 	.word	index@(.nv.constant0._Z3addiPfS_)
        /*006c*/ 	.short	0x0380
        /*006e*/ 	.short	0x0018


	//----- nvinfo : EIATTR_SW_WAR
	.align		4
.L_63:
        /*0070*/ 	.byte	0x04, 0x36
        /*0072*/ 	.short	(.L_65 - .L_64)
.L_64:
        /*0074*/ 	.word	0x00000008
.L_65:


//--------------------- .nv.callgraph             --------------------------
	.section	.nv.callgraph,"",@"SHT_CUDA_CALLGRAPH"
	.align	4
	.sectionentsize	8
	.align		4
        /*0000*/ 	.word	0x00000000
	.align		4
        /*0004*/ 	.word	0xffffffff
	.align		4
        /*0008*/ 	.word	index@(_Z8simpleHWiPfS_jPii)
	.align		4
        /*000c*/ 	.word	index@(vprintf)
	.align		4
        /*0010*/ 	.word	0x00000000
	.align		4
        /*0014*/ 	.word	0xfffffffe
	.align		4
        /*0018*/ 	.word	0x00000000
	.align		4
        /*001c*/ 	.word	0xfffffffd
	.align		4
        /*0020*/ 	.word	0x00000000
	.align		4
        /*0024*/ 	.word	0xfffffffc


//--------------------- .nv.constant4             --------------------------
	.section	.nv.constant4,"a",@progbits
	.align	8
	.align		8
.nv.constant4:
        /*0000*/ 	.dword	vprintf
	.align		8
        /*0008*/ 	.dword	precalc_xorwow_matrix
	.align		8
        /*0010*/ 	.dword	precalc_xorwow_offset_matrix
	.align		8
        /*0018*/ 	.dword	mrg32k3aM1
	.align		8
        /*0020*/ 	.dword	mrg32k3aM2
	.align		8
        /*0028*/ 	.dword	mrg32k3aM1SubSeq
	.align		8
        /*0030*/ 	.dword	mrg32k3aM2SubSeq
	.align		8
        /*0038*/ 	.dword	mrg32k3aM1Seq
	.align		8
        /*0040*/ 	.dword	mrg32k3aM2Seq
	.align		8
        /*0048*/ 	.dword	$str


//--------------------- .nv.constant3             --------------------------
	.section	.nv.constant3,"a",@progbits
	.align	8
.nv.constant3:
	.type		__cr_lgamma_table,@object
	.size		__cr_lgamma_table,(.L_8 - __cr_lgamma_table)
__cr_lgamma_table:
        /*0000*/ 	.byte	0x00, 0x00, 0x00, 0x00, 0x00, 0x00, 0x00, 0x00, 0x00, 0x00, 0x00, 0x00, 0x00, 0x00, 0x00, 0x00
        /*0010*/ 	.byte	0xef, 0x39, 0xfa, 0xfe, 0x42, 0x2e, 0xe6, 0x3f, 0x02, 0x20, 0x2a, 0xfa, 0x0b, 0xab, 0xfc, 0x3f
        /*0020*/ 	.byte	0xf9, 0x2c, 0x92, 0x7c, 0xa7, 0x6c, 0x09, 0x40, 0xc9, 0x79, 0x44, 0x3c, 0x64, 0x26, 0x13, 0x40
        /*0030*/ 	.byte	0xca, 0x01, 0xcf, 0x3a, 0x27, 0x51, 0x1a, 0x40, 0x30, 0xcc, 0x2d, 0xf3, 0xe1, 0x0c, 0x21, 0x40
        /*0040*/ 	.byte	0x0d, 0xb7, 0xfc, 0x82, 0x8e, 0x35, 0x25, 0x40
.L_8:


//--------------------- .text._Z8simpleHWiPfS_jPii --------------------------
	.section	.text._Z8simpleHWiPfS_jPii,"ax",@progbits
	.align	128
        .global         _Z8simpleHWiPfS_jPii
        .type           _Z8simpleHWiPfS_jPii,@function
        .size           _Z8simpleHWiPfS_jPii,(.L_x_66 - _Z8simpleHWiPfS_jPii)
        .other          _Z8simpleHWiPfS_jPii,@"STO_CUDA_ENTRY STV_DEFAULT"
_Z8simpleHWiPfS_jPii:
.text._Z8simpleHWiPfS_jPii:
[----:B------:R-:W0:Y:S01]  /*0000*/  LDC R1, c[0x0][0x37c] ;  /* 0x0000df00ff017b82 */ /* 0x000e220000000800 */
[----:B------:R-:W1:Y:S07]  /*0010*/  S2R R2, SR_TID.X ;  /* 0x0000000000027919 */ /* 0x000e6e0000002100 */
[----:B------:R-:W1:Y:S01]  /*0020*/  LDC.64 R4, c[0x0][0x388] ;  /* 0x0000e200ff047b82 */ /* 0x000e620000000a00 */
[----:B------:R-:W2:Y:S01]  /*0030*/  LDCU.64 UR36, c[0x0][0x358] ;  /* 0x00006b00ff2477ac */ /* 0x000ea20008000a00 */
[----:B0-----:R-:W-:Y:S01]  /*0040*/  IADD3 R1, PT, PT, R1, -0x10, RZ ;  /* 0xfffffff001017810 */ /* 0x001fe20007ffe0ff */
[----:B------:R-:W0:Y:S05]  /*0050*/  LDCU UR4, c[0x0][0x398] ;  /* 0x00007300ff0477ac */ /* 0x000e2a0008000800 */
[----:B------:R-:W0:Y:S01]  /*0060*/  S2UR UR10, SR_CTAID.X ;  /* 0x00000000000a79c3 */ /* 0x000e220000002500 */
[----:B------:R-:W3:Y:S01]  /*0070*/  LDCU UR41, c[0x0][0x380] ;  /* 0x00007000ff2977ac */ /* 0x000ee20008000800 */
[----:B-1----:R-:W-:-:S06]  /*0080*/  IMAD.WIDE.U32 R4, R2, 0x4, R4 ;  /* 0x0000000402047825 */ /* 0x002fcc00078e0004 */
[----:B--2---:R1:W2:Y:S01]  /*0090*/  LDG.E R4, desc[UR36][R4.64] ;  /* 0x0000002404047981 */ /* 0x0042a2000c1e1900 */
[----:B0-----:R-:W-:Y:S01]  /*00a0*/  UIADD3 UR4, UPT, UPT, UR10, UR4, URZ ;  /* 0x000000040a047290 */ /* 0x001fe2000fffe0ff */
[----:B------:R-:W0:Y:S01]  /*00b0*/  S2UR UR9, SR_CgaCtaId ;  /* 0x00000000000979c3 */ /* 0x000e220000008800 */
[----:B---3--:R-:W-:Y:S01]  /*00c0*/  UIMAD UR43, UR10, UR41, URZ ;  /* 0x000000290a2b72a4 */ /* 0x008fe2000f8e02ff */
[----:B------:R-:W-:Y:S01]  /*00d0*/  IMAD.MOV.U32 R6, RZ, RZ, 0x3dcccccd ;  /* 0x3dcccccdff067424 */ /* 0x000fe200078e00ff */
[----:B------:R-:W-:Y:S01]  /*00e0*/  ULOP3.LUT UR4, UR4, 0xaad26b49, URZ, 0x3c, !UPT ;  /* 0xaad26b4904047892 */ /* 0x000fe2000f8e3cff */
[----:B------:R-:W-:Y:S01]  /*00f0*/  UMOV UR38, 0x400 ;  /* 0x0000040000267882 */ /* 0x000fe20000000000 */
[----:B------:R-:W3:Y:S02]  /*0100*/  LDCU UR39, c[0x0][0x2f8] ;  /* 0x00005f00ff2777ac */ /* 0x000ee40008000800 */
[----:B------:R-:W-:Y:S01]  /*0110*/  IADD3 R27, PT, PT, R2, UR43, RZ ;  /* 0x0000002b021b7c10 */ /* 0x000fe2000fffe0ff */
[----:B-1----:R-:W-:Y:S01]  /*0120*/  HFMA2 R5, -RZ, RZ, 2.5625, 0 ;  /* 0x41200000ff057431 */ /* 0x002fe200000001ff */
[----:B------:R-:W-:Y:S01]  /*0130*/  UIMAD UR5, UR4, 0x4182bed5, URZ ;  /* 0x4182bed5040578a4 */ /* 0x000fe2000f8e02ff */
[----:B------:R-:W1:Y:S03]  /*0140*/  LDCU UR40, c[0x0][0x2fc] ;  /* 0x00005f80ff2877ac */ /* 0x000e660008000800 */
[----:B------:R-:W-:-:S02]  /*0150*/  UIADD3 UR6, UPT, UPT, UR5, 0x75bcd15, URZ ;  /* 0x075bcd1505067890 */ /* 0x000fc4000fffe0ff */
[----:B------:R-:W-:Y:S01]  /*0160*/  UIADD3 UR5, UPT, UPT, UR5, 0x583f19, URZ ;  /* 0x00583f1905057890 */ /* 0x000fe2000fffe0ff */
[----:B------:R-:W-:Y:S01]  /*0170*/  FFMA R5, -R6, R5, 1 ;  /* 0x3f80000006057423 */ /* 0x000fe20000000105 */
[----:B------:R-:W-:-:S03]  /*0180*/  USHF.R.U32.HI UR7, URZ, 0x2, UR6 ;  /* 0x00000002ff077899 */ /* 0x000fc60008011606 */
[----:B------:R-:W-:Y:S01]  /*0190*/  FFMA R5, R5, -R6, -0.10000000149011611938 ;  /* 0xbdcccccd05057423 */ /* 0x000fe20000000806 */
[----:B------:R-:W-:Y:S02]  /*01a0*/  ULOP3.LUT UR7, UR7, UR6, URZ, 0x3c, !UPT ;  /* 0x0000000607077292 */ /* 0x000fe4000f8e3cff */
[----:B------:R-:W-:Y:S02]  /*01b0*/  USHF.L.U32 UR6, UR5, 0x4, URZ ;  /* 0x0000000405067899 */ /* 0x000fe400080006ff */
[----:B------:R-:W-:Y:S02]  /*01c0*/  USHF.L.U32 UR8, UR7, 0x1, URZ ;  /* 0x0000000107087899 */ /* 0x000fe400080006ff */
[----:B0-----:R-:W-:Y:S02]  /*01d0*/  ULEA UR38, UR9, UR38, 0x18 ;  /* 0x0000002609267291 */ /* 0x001fe4000f8ec0ff */
[----:B------:R-:W-:Y:S02]  /*01e0*/  ULOP3.LUT UR6, UR5, UR6, UR8, 0x96, !UPT ;  /* 0x0000000605067292 */ /* 0x000fe4000f8e9608 */
[----:B------:R-:W-:-:S02]  /*01f0*/  UIMAD UR41, UR41, 0x28, UR38 ;  /* 0x00000028292978a4 */ /* 0x000fc4000f8e0226 */
[----:B------:R-:W-:Y:S01]  /*0200*/  ULOP3.LUT UR6, UR6, UR7, URZ, 0x3c, !UPT ;  /* 0x0000000706067292 */ /* 0x000fe2000f8e3cff */
[----:B------:R-:W-:Y:S02]  /*0210*/  LEA R3, R27, UR38, 0x2 ;  /* 0x000000261b037c11 */ /* 0x000fe4000f8e10ff */
[----:B------:R-:W-:Y:S01]  /*0220*/  R2UR UR7, R1 ;  /* 0x00000000010772ca */ /* 0x000fe200000e0000 */
[----:B------:R-:W-:-:S04]  /*0230*/  UIMAD UR6, UR4, 0x4182bed5, UR6 ;  /* 0x4182bed5040678a4 */ /* 0x000fc8000f8e0206 */
[----:B------:R-:W-:-:S04]  /*0240*/  UIADD3 UR6, UPT, UPT, UR6, -0x26039c23, URZ ;  /* 0xd9fc63dd06067890 */ /* 0x000fc8000fffe0ff */
[----:B------:R-:W-:-:S04]  /*0250*/  UIMAD.WIDE.U32 UR4, UR6, 0x51eb851f, URZ ;  /* 0x51eb851f060478a5 */ /* 0x000fc8000f8e00ff */
[----:B------:R-:W-:Y:S02]  /*0260*/  USHF.R.U32.HI UR5, URZ, 0x5, UR5 ;  /* 0x00000005ff057899 */ /* 0x000fe40008011605 */
[----:B---3--:R-:W-:Y:S02]  /*0270*/  UIADD3 UR39, UP0, UPT, UR7, UR39, URZ ;  /* 0x0000002707277290 */ /* 0x008fe4000ff1e0ff */
[----:B------:R-:W-:Y:S02]  /*0280*/  UIMAD UR5, UR5, -0x64, UR6 ;  /* 0xffffff9c050578a4 */ /* 0x000fe4000f8e0206 */
[----:B-1----:R-:W-:-:S04]  /*0290*/  UIADD3.X UR40, UPT, UPT, URZ, UR40, URZ, UP0, !UPT ;  /* 0x00000028ff287290 */ /* 0x002fc800087fe4ff */
[----:B------:R-:W-:-:S04]  /*02a0*/  I2FP.F32.U32 R0, UR5 ;  /* 0x0000000500007c45 */ /* 0x000fc80008201000 */
[----:B------:R-:W0:Y:S01]  /*02b0*/  FCHK P0, R0, -10 ;  /* 0xc120000000007902 */ /* 0x000e220000000000 */
[----:B------:R-:W-:-:S04]  /*02c0*/  FFMA R6, R0, R5, RZ ;  /* 0x0000000500067223 */ /* 0x000fc800000000ff */
[----:B------:R-:W-:-:S04]  /*02d0*/  FFMA R7, R6, 10, R0 ;  /* 0x4120000006077823 */ /* 0x000fc80000000000 */
[----:B------:R-:W-:Y:S01]  /*02e0*/  FFMA R5, R5, R7, R6 ;  /* 0x0000000705057223 */ /* 0x000fe20000000006 */
[----:B--2---:R1:W-:Y:S01]  /*02f0*/  STS [R3], R4 ;  /* 0x0000000403007388 */ /* 0x0043e20000000800 */
[----:B0-----:R-:W-:Y:S05]  /*0300*/  @!P0 BRA `(.L_x_0) ;  /* 0x0000000000108947 */ /* 0x001fea0003800000 */
[----:B-1----:R-:W-:Y:S01]  /*0310*/  IMAD.MOV.U32 R3, RZ, RZ, -0x3ee00000 ;  /* 0xc1200000ff037424 */ /* 0x002fe200078e00ff */
[----:B------:R-:W-:-:S07]  /*0320*/  MOV R8, 0x340 ;  /* 0x0000034000087802 */ /* 0x000fce0000000f00 */
[----:B------:R-:W-:Y:S05]  /*0330*/  CALL.REL.NOINC `($__internal_0_$__cuda_sm3x_div_rn_noftz_f32_slowpath) ;  /* 0x0000002400307944 */ /* 0x000fea0003c00000 */
[----:B------:R-:W-:-:S07]  /*0340*/  MOV R5, R3 ;  /* 0x0000000300057202 */ /* 0x000fce0000000f00 */
.L_x_0:
[----:B------:R-:W-:Y:S01]  /*0350*/  ULEA UR44, UR10, UR41, 0x2 ;  /* 0x000000290a2c7291 */ /* 0x000fe2000f8e10ff */
[----:B------:R-:W0:Y:S08]  /*0360*/  LDCU UR42, c[0x0][0x380] ;  /* 0x00007000ff2a77ac */ /* 0x000e300008000800 */
[----:B------:R2:W-:Y:S04]  /*0370*/  STS [UR44+0x28], R5 ;  /* 0x00002805ff007988 */ /* 0x0005e8000800082c */
[----:B------:R-:W-:Y:S01]  /*0380*/  STS [UR44], RZ ;  /* 0x000000ffff007988 */ /* 0x000fe2000800082c */
[----:B0-----:R-:W-:-:S09]  /*0390*/  UISETP.GE.AND UP0, UPT, UR42, 0x1, UPT ;  /* 0x000000012a00788c */ /* 0x001fd2000bf06270 */
[----:B--2---:R-:W-:Y:S05]  /*03a0*/  BRA.U !UP0, `(.L_x_1) ;  /* 0x0000000508887547 */ /* 0x004fea000b800000 */
[----:B------:R-:W-:Y:S01]  /*03b0*/  UISETP.GE.U32.AND UP0, UPT, UR42, 0x10, UPT ;  /* 0x000000102a00788c */ /* 0x000fe2000bf06070 */
[----:B------:R-:W-:Y:S01]  /*03c0*/  HFMA2 R0, -RZ, RZ, 0, 0 ;  /* 0x00000000ff007431 */ /* 0x000fe200000001ff */
[----:B------:R-:W-:Y:S01]  /*03d0*/  ULOP3.LUT UR4, UR42, 0xf, URZ, 0xc0, !UPT ;  /* 0x0000000f2a047892 */ /* 0x000fe2000f8ec0ff */
[----:B-1----:R-:W-:-:S03]  /*03e0*/  IMAD.MOV.U32 R3, RZ, RZ, RZ ;  /* 0x000000ffff037224 */ /* 0x002fc600078e00ff */
[----:B------:R-:W-:-:S03]  /*03f0*/  UISETP.NE.AND UP1, UPT, UR4, URZ, UPT ;  /* 0x000000ff0400728c */ /* 0x000fc6000bf25270 */
[----:B------:R-:W-:Y:S08]  /*0400*/  BRA.U !UP0, `(.L_x_2) ;  /* 0x0000000108a47547 */ /* 0x000ff0000b800000 */
[----:B------:R-:W-:Y:S01]  /*0410*/  ULOP3.LUT UR5, UR42, 0x7ffffff0, URZ, 0xc0, !UPT ;  /* 0x7ffffff02a057892 */ /* 0x000fe2000f8ec0ff */
[----:B------:R-:W-:Y:S01]  /*0420*/  MOV R6, RZ ;  /* 0x000000ff00067202 */ /* 0x000fe20000000f00 */
[----:B------:R-:W-:-:S04]  /*0430*/  IMAD.MOV.U32 R0, RZ, RZ, RZ ;  /* 0x000000ffff007224 */ /* 0x000fc800078e00ff */
[----:B------:R-:W-:-:S07]  /*0440*/  MOV R3, UR5 ;  /* 0x0000000500037c02 */ /* 0x000fce0008000f00 */
.L_x_3:
[----:B------:R-:W0:Y:S02]  /*0450*/  LDC.64 R4, c[0x0][0x388] ;  /* 0x0000e200ff047b82 */ /* 0x000e240000000a00 */
[----:B0-----:R-:W-:-:S05]  /*0460*/  IMAD.WIDE.U32 R4, R6, 0x4, R4 ;  /* 0x0000000406047825 */ /* 0x001fca00078e0004 */
[----:B------:R-:W2:Y:S04]  /*0470*/  LDG.E R17, desc[UR36][R4.64] ;  /* 0x0000002404117981 */ /* 0x000ea8000c1e1900 */
[----:B------:R-:W3:Y:S04]  /*0480*/  LDG.E R16, desc[UR36][R4.64+0x4] ;  /* 0x0000042404107981 */ /* 0x000ee8000c1e1900 */
[----:B------:R-:W4:Y:S04]  /*0490*/  LDG.E R19, desc[UR36][R4.64+0x8] ;  /* 0x0000082404137981 */ /* 0x000f28000c1e1900 */
[----:B------:R-:W5:Y:S04]  /*04a0*/  LDG.E R21, desc[UR36][R4.64+0xc] ;  /* 0x00000c2404157981 */ /* 0x000f68000c1e1900 */
        /* <DEDUP_REMOVED lines=11> */
[----:B------:R-:W5:Y:S01]  /*0560*/  LDG.E R15, desc[UR36][R4.64+0x3c] ;  /* 0x00003c24040f7981 */ /* 0x000f62000c1e1900 */
[----:B------:R-:W-:-:S04]  /*0570*/  IADD3 R6, PT, PT, R6, 0x10, RZ ;  /* 0x0000001006067810 */ /* 0x000fc80007ffe0ff */
[----:B------:R-:W-:Y:S01]  /*0580*/  ISETP.NE.AND P0, PT, R6, R3, PT ;  /* 0x000000030600720c */ /* 0x000fe20003f05270 */
[----:B--2---:R-:W-:-:S04]  /*0590*/  FADD R17, R17, R0 ;  /* 0x0000000011117221 */ /* 0x004fc80000000000 */
[----:B---3--:R-:W-:-:S04]  /*05a0*/  FADD R16, R17, R16 ;  /* 0x0000001011107221 */ /* 0x008fc80000000000 */
[----:B----4-:R-:W-:-:S04]  /*05b0*/  FADD R16, R16, R19 ;  /* 0x0000001310107221 */ /* 0x010fc80000000000 */
[----:B-----5:R-:W-:-:S04]  /*05c0*/  FADD R16, R16, R21 ;  /* 0x0000001510107221 */ /* 0x020fc80000000000 */
[----:B------:R-:W-:-:S04]  /*05d0*/  FADD R16, R16, R23 ;  /* 0x0000001710107221 */ /* 0x000fc80000000000 */
        /* <DEDUP_REMOVED lines=10> */
[----:B------:R-:W-:Y:S01]  /*0680*/  FADD R0, R8, R15 ;  /* 0x0000000f08007221 */ /* 0x000fe20000000000 */
[----:B------:R-:W-:Y:S06]  /*0690*/  @P0 BRA `(.L_x_3) ;  /* 0xfffffffc006c0947 */ /* 0x000fec000383ffff */
.L_x_2:
[----:B------:R-:W-:Y:S05]  /*06a0*/  BRA.U !UP1, `(.L_x_4) ;  /* 0x0000000109c47547 */ /* 0x000fea000b800000 */
[----:B------:R-:W-:Y:S02]  /*06b0*/  UISETP.GE.U32.AND UP0, UPT, UR4, 0x8, UPT ;  /* 0x000000080400788c */ /* 0x000fe4000bf06070 */
[----:B------:R-:W-:-:S04]  /*06c0*/  ULOP3.LUT UR5, UR42, 0x7, URZ, 0xc0, !UPT ;  /* 0x000000072a057892 */ /* 0x000fc8000f8ec0ff */
[----:B------:R-:W-:-:S03]  /*06d0*/  UISETP.NE.AND UP1, UPT, UR5, URZ, UPT ;  /* 0x000000ff0500728c */ /* 0x000fc6000bf25270 */
[----:B------:R-:W-:Y:S08]  /*06e0*/  BRA.U !UP0, `(.L_x_5) ;  /* 0x00000001084c7547 */ /* 0x000ff0000b800000 */
        /* <DEDUP_REMOVED lines=9> */
[----:B------:R-:W5:Y:S01]  /*0780*/  LDG.E R19, desc[UR36][R4.64+0x1c] ;  /* 0x00001c2404137981 */ /* 0x000f62000c1e1900 */
[----:B------:R-:W-:-:S02]  /*0790*/  VIADD R3, R3, 0x8 ;  /* 0x0000000803037836 */ /* 0x000fc40000000000 */
[----:B--2---:R-:W-:-:S04]  /*07a0*/  FADD R7, R0, R7 ;  /* 0x0000000700077221 */ /* 0x004fc80000000000 */
[----:B---3--:R-:W-:-:S04]  /*07b0*/  FADD R6, R7, R6 ;  /* 0x0000000607067221 */ /* 0x008fc80000000000 */
[----:B----4-:R-:W-:-:S04]  /*07c0*/  FADD R6, R6, R9 ;  /* 0x0000000906067221 */ /* 0x010fc80000000000 */
[----:B-----5:R-:W-:-:S04]  /*07d0*/  FADD R6, R6, R11 ;  /* 0x0000000b06067221 */ /* 0x020fc80000000000 */
[----:B------:R-:W-:-:S04]  /*07e0*/  FADD R6, R6, R13 ;  /* 0x0000000d06067221 */ /* 0x000fc80000000000 */
[----:B------:R-:W-:-:S04]  /*07f0*/  FADD R6, R6, R15 ;  /* 0x0000000f06067221 */ /* 0x000fc80000000000 */
[----:B------:R-:W-:-:S04]  /*0800*/  FADD R6, R6, R17 ;  /* 0x0000001106067221 */ /* 0x000fc80000000000 */
[----:B------:R-:W-:-:S07]  /*0810*/  FADD R0, R6, R19 ;  /* 0x0000001306007221 */ /* 0x000fce0000000000 */
.L_x_5:
        /* <DEDUP_REMOVED lines=10> */
[----:B------:R-:W5:Y:S01]  /*08c0*/  LDG.E R11, desc[UR36][R4.64+0xc] ;  /* 0x00000c24040b7981 */ /* 0x000f62000c1e1900 */
[----:B------:R-:W-:Y:S01]  /*08d0*/  IADD3 R3, PT, PT, R3, 0x4, RZ ;  /* 0x0000000403037810 */ /* 0x000fe20007ffe0ff */
[----:B--2---:R-:W-:-:S04]  /*08e0*/  FADD R7, R0, R7 ;  /* 0x0000000700077221 */ /* 0x004fc80000000000 */
[----:B---3--:R-:W-:-:S04]  /*08f0*/  FADD R6, R7, R6 ;  /* 0x0000000607067221 */ /* 0x008fc80000000000 */
[----:B----4-:R-:W-:-:S04]  /*0900*/  FADD R6, R6, R9 ;  /* 0x0000000906067221 */ /* 0x010fc80000000000 */
[----:B-----5:R-:W-:-:S07]  /*0910*/  FADD R0, R6, R11 ;  /* 0x0000000b06007221 */ /* 0x020fce0000000000 */
.L_x_6:
[----:B------:R-:W-:Y:S05]  /*0920*/  BRA.U !UP1, `(.L_x_4) ;  /* 0x0000000109247547 */ /* 0x000fea000b800000 */
[----:B------:R-:W0:Y:S01]  /*0930*/  LDC.64 R6, c[0x0][0x388] ;  /* 0x0000e200ff067b82 */ /* 0x000e220000000a00 */
[----:B------:R-:W-:-:S05]  /*0940*/  UMOV UR4, URZ ;  /* 0x000000ff00047c82 */ /* 0x000fca0008000000 */
.L_x_7:
[----:B0-----:R-:W-:-:S06]  /*0950*/  IMAD.WIDE.U32 R4, R3, 0x4, R6 ;  /* 0x0000000403047825 */ /* 0x001fcc00078e0006 */
[----:B------:R-:W2:Y:S01]  /*0960*/  LDG.E R5, desc[UR36][R4.64] ;  /* 0x0000002404057981 */ /* 0x000ea2000c1e1900 */
[----:B------:R-:W-:Y:S01]  /*0970*/  UIADD3 UR4, UPT, UPT, UR4, 0x1, URZ ;  /* 0x0000000104047890 */ /* 0x000fe2000fffe0ff */
[----:B------:R-:W-:-:S03]  /*0980*/  IADD3 R3, PT, PT, R3, 0x1, RZ ;  /* 0x0000000103037810 */ /* 0x000fc60007ffe0ff */
[----:B------:R-:W-:Y:S01]  /*0990*/  UISETP.NE.AND UP0, UPT, UR4, UR6, UPT ;  /* 0x000000060400728c */ /* 0x000fe2000bf05270 */
[----:B--2---:R-:W-:-:S08]  /*09a0*/  FADD R0, R5, R0 ;  /* 0x0000000005007221 */ /* 0x004fd00000000000 */
[----:B------:R-:W-:Y:S05]  /*09b0*/  BRA.U UP0, `(.L_x_7) ;  /* 0xfffffffd00e47547 */ /* 0x000fea000b83ffff */
.L_x_4:
[----:B------:R0:W-:Y:S02]  /*09c0*/  STS [UR44], R0 ;  /* 0x00000000ff007988 */ /* 0x0001e4000800082c */
.L_x_1:
[----:B------:R-:W2:Y:S01]  /*09d0*/  LDCU UR4, c[0x0][0x3a8] ;  /* 0x00007500ff0477ac */ /* 0x000ea20008000800 */
[----:B-1----:R-:W1:Y:S01]  /*09e0*/  LDC R3, c[0x0][0x360] ;  /* 0x0000d800ff037b82 */ /* 0x002e620000000800 */
[----:B--2---:R-:W-:Y:S02]  /*09f0*/  UISETP.GE.AND UP0, UPT, UR4, 0x1, UPT ;  /* 0x000000010400788c */ /* 0x004fe4000bf06270 */
[----:B------:R-:W-:Y:S02]  /*0a00*/  UIMAD UR45, UR10, UR4, URZ ;  /* 0x000000040a2d72a4 */ /* 0x000fe4000f8e02ff */
[----:B-1----:R-:W-:-:S05]  /*0a10*/  IMAD R26, R3, UR10, R2 ;  /* 0x0000000a031a7c24 */ /* 0x002fca000f8e0202 */
[----:B------:R-:W-:Y:S05]  /*0a20*/  BRA.U !UP0, `(.L_x_8) ;  /* 0x0000001d08487547 */ /* 0x000fea000b800000 */
[----:B------:R-:W1:Y:S01]  /*0a30*/  LDCU UR4, c[0x0][0x398] ;  /* 0x00007300ff0477ac */ /* 0x000e620008000800 */
[----:B------:R-:W-:Y:S02]  /*0a40*/  UISETP.GT.AND UP0, UPT, UR42, URZ, UPT ;  /* 0x000000ff2a00728c */ /* 0x000fe4000bf04270 */
[----:B------:R-:W-:-:S06]  /*0a50*/  ULEA UR46, UR43, UR38, 0x2 ;  /* 0x000000262b2e7291 */ /* 0x000fcc000f8e10ff */
[----:B------:R-:W-:Y:S01]  /*0a60*/  LEA R22, R2, UR46, 0x2 ;  /* 0x0000002e02167c11 */ /* 0x000fe2000f8e10ff */
[----:B-1----:R-:W-:-:S05]  /*0a70*/  VIADD R25, R26, UR4 ;  /* 0x000000041a197c36 */ /* 0x002fca0008000000 */
[----:B0-----:R-:W-:-:S05]  /*0a80*/  LOP3.LUT R0, R25, 0xaad26b49, RZ, 0x3c, !PT ;  /* 0xaad26b4919007812 */ /* 0x001fca00078e3cff */
[----:B------:R-:W-:-:S05]  /*0a90*/  IMAD R3, R0, 0x4182bed5, RZ ;  /* 0x4182bed500037824 */ /* 0x000fca00078e02ff */
[C---:B------:R-:W-:Y:S02]  /*0aa0*/  IADD3 R4, PT, PT, R3.reuse, 0x75bcd15, RZ ;  /* 0x075bcd1503047810 */ /* 0x040fe40007ffe0ff */
[----:B------:R-:W-:Y:S02]  /*0ab0*/  IADD3 R3, PT, PT, R3, 0x583f19, RZ ;  /* 0x00583f1903037810 */ /* 0x000fe40007ffe0ff */
[----:B------:R-:W-:-:S04]  /*0ac0*/  SHF.R.U32.HI R5, RZ, 0x2, R4 ;  /* 0x00000002ff057819 */ /* 0x000fc80000011604 */
[----:B------:R-:W-:Y:S01]  /*0ad0*/  LOP3.LUT R5, R5, R4, RZ, 0x3c, !PT ;  /* 0x0000000405057212 */ /* 0x000fe200078e3cff */
[----:B------:R-:W-:-:S03]  /*0ae0*/  IMAD.SHL.U32 R4, R3, 0x10, RZ ;  /* 0x0000001003047824 */ /* 0x000fc600078e00ff */
[----:B------:R-:W-:-:S04]  /*0af0*/  SHF.L.U32 R6, R5, 0x1, RZ ;  /* 0x0000000105067819 */ /* 0x000fc800000006ff */
[----:B------:R-:W-:-:S04]  /*0b00*/  LOP3.LUT R4, R3, R4, R6, 0x96, !PT ;  /* 0x0000000403047212 */ /* 0x000fc800078e9606 */
[----:B------:R-:W-:-:S05]  /*0b10*/  LOP3.LUT R5, R4, R5, RZ, 0x3c, !PT ;  /* 0x0000000504057212 */ /* 0x000fca00078e3cff */
[----:B------:R-:W-:-:S05]  /*0b20*/  IMAD R5, R0, 0x4182bed5, R5 ;  /* 0x4182bed500057824 */ /* 0x000fca00078e0205 */
[----:B------:R-:W-:-:S05]  /*0b30*/  IADD3 R5, PT, PT, R5, -0x26039c23, RZ ;  /* 0xd9fc63dd05057810 */ /* 0x000fca0007ffe0ff */
[----:B------:R-:W-:-:S04]  /*0b40*/  IMAD.HI.U32 R0, R5, -0x33333333, RZ ;  /* 0xcccccccd05007827 */ /* 0x000fc800078e00ff */
[----:B------:R-:W-:Y:S01]  /*0b50*/  IMAD.HI.U32 R3, R5, 0x10624dd3, RZ ;  /* 0x10624dd305037827 */ /* 0x000fe200078e00ff */
[----:B------:R-:W-:-:S04]  /*0b60*/  SHF.R.U32.HI R0, RZ, 0x3, R0 ;  /* 0x00000003ff007819 */ /* 0x000fc80000011600 */
[----:B------:R-:W-:Y:S01]  /*0b70*/  SHF.R.U32.HI R4, RZ, 0x6, R3 ;  /* 0x00000006ff047819 */ /* 0x000fe20000011603 */
[----:B------:R-:W-:-:S04]  /*0b80*/  IMAD R0, R0, -0xa, R5 ;  /* 0xfffffff600007824 */ /* 0x000fc800078e0205 */
[----:B------:R-:W-:Y:S01]  /*0b90*/  IMAD R4, R4, -0x3e8, R5 ;  /* 0xfffffc1804047824 */ /* 0x000fe200078e0205 */
[----:B------:R-:W-:-:S04]  /*0ba0*/  I2FP.F32.U32 R0, R0 ;  /* 0x0000000000007245 */ /* 0x000fc80000201000 */
[----:B------:R-:W0:Y:S01]  /*0bb0*/  F2I.TRUNC.NTZ R24, R0 ;  /* 0x0000000000187305 */ /* 0x000e22000020f100 */
[----:B------:R-:W-:Y:S02]  /*0bc0*/  I2FP.F32.U32 R23, R4 ;  /* 0x0000000400177245 */ /* 0x000fe40000201000 */
[----:B0-----:R-:W-:Y:S01]  /*0bd0*/  LEA R29, R24, UR41, 0x2 ;  /* 0x00000029181d7c11 */ /* 0x001fe2000f8e10ff */
[----:B------:R-:W-:Y:S06]  /*0be0*/  BRA.U UP0, `(.L_x_9) ;  /* 0x0000000500987547 */ /* 0x000fec000b800000 */
[----:B------:R0:W1:Y:S01]  /*0bf0*/  I2F.F64.U32 R18, R4 ;  /* 0x0000000400127312 */ /* 0x0000620000201800 */
[----:B------:R-:W-:Y:S01]  /*0c00*/  BSSY.RECONVERGENT B8, `(.L_x_10) ;  /* 0x0000063000087945 */ /* 0x000fe20003800200 */
[----:B------:R-:W-:-:S07]  /*0c10*/  IMAD.MOV.U32 R28, RZ, RZ, RZ ;  /* 0x000000ffff1c7224 */ /* 0x000fce00078e00ff */
.L_x_20:
[----:B0-----:R-:W0:Y:S01]  /*0c20*/  LDCU.64 UR4, c[0x0][0x3a0] ;  /* 0x00007400ff0477ac */ /* 0x001e220008000a00 */
[----:B------:R-:W-:-:S04]  /*0c30*/  IADD3 R0, P0, PT, R28, UR45, RZ ;  /* 0x0000002d1c007c10 */ /* 0x000fc8000ff1e0ff */
[----:B------:R-:W-:Y:S02]  /*0c40*/  IADD3.X R3, PT, PT, RZ, RZ, RZ, P0, !PT ;  /* 0x000000ffff037210 */ /* 0x000fe400007fe4ff */
[----:B0-----:R-:W-:-:S04]  /*0c50*/  LEA R4, P0, R0, UR4, 0x2 ;  /* 0x0000000400047c11 */ /* 0x001fc8000f8010ff */
[----:B------:R-:W-:-:S06]  /*0c60*/  LEA.HI.X R5, R0, UR5, R3, 0x2, P0 ;  /* 0x0000000500057c11 */ /* 0x000fcc00080f1403 */
[----:B------:R-:W2:Y:S01]  /*0c70*/  LDG.E R5, desc[UR36][R4.64] ;  /* 0x0000002404057981 */ /* 0x000ea2000c1e1900 */
[----:B------:R-:W-:Y:S01]  /*0c80*/  BSSY.RECONVERGENT B6, `(.L_x_11) ;  /* 0x0000056000067945 */ /* 0x000fe20003800200 */
[----:B--2---:R-:W-:-:S13]  /*0c90*/  ISETP.NE.AND P0, PT, R5, R2, PT ;  /* 0x000000020500720c */ /* 0x004fda0003f05270 */
[----:B------:R-:W-:Y:S05]  /*0ca0*/  @P0 BRA `(.L_x_12) ;  /* 0x00000004004c0947 */ /* 0x000fea0003800000 */
[----:B------:R-:W-:Y:S01]  /*0cb0*/  IMAD R0, R28, -0x33333333, RZ ;  /* 0xcccccccd1c007824 */ /* 0x000fe200078e02ff */
[----:B------:R-:W-:Y:S04]  /*0cc0*/  BSSY.RECONVERGENT B0, `(.L_x_13) ;  /* 0x0000024000007945 */ /* 0x000fe80003800200 */
[----:B------:R-:W-:-:S04]  /*0cd0*/  SHF.L.W.U32.HI R0, R0, 0x1f, R0 ;  /* 0x0000001f00007819 */ /* 0x000fc80000010e00 */
[----:B------:R-:W-:-:S13]  /*0ce0*/  ISETP.GT.U32.AND P0, PT, R0, 0x19999999, PT ;  /* 0x199999990000780c */ /* 0x000fda0003f04070 */
[----:B------:R-:W-:Y:S05]  /*0cf0*/  @P0 BRA `(.L_x_14) ;  /* 0x0000000000800947 */ /* 0x000fea0003800000 */
[----:B------:R-:W0:Y:S01]  /*0d00*/  LDCU UR4, c[0x0][0x398] ;  /* 0x00007300ff0477ac */ /* 0x000e220008000800 */
[----:B------:R-:W-:Y:S01]  /*0d10*/  BSSY.RECONVERGENT B1, `(.L_x_15) ;  /* 0x0000019000017945 */ /* 0x000fe20003800200 */
[----:B------:R-:W-:Y:S01]  /*0d20*/  MOV R3, R26 ;  /* 0x0000001a00037202 */ /* 0x000fe20000000f00 */
[----:B0-----:R-:W-:-:S07]  /*0d30*/  IMAD.U32 R0, RZ, RZ, UR4 ;  /* 0x00000004ff007e24 */ /* 0x001fce000f8e00ff */
.L_x_16:
[----:B------:R-:W-:-:S04]  /*0d40*/  IADD3 R0, PT, PT, R3, R0, RZ ;  /* 0x0000000003007210 */ /* 0x000fc80007ffe0ff */
[----:B------:R-:W-:-:S05]  /*0d50*/  LOP3.LUT R0, R0, 0xaad26b49, RZ, 0x3c, !PT ;  /* 0xaad26b4900007812 */ /* 0x000fca00078e3cff */
[----:B------:R-:W-:-:S05]  /*0d60*/  IMAD R3, R0, 0x4182bed5, RZ ;  /* 0x4182bed500037824 */ /* 0x000fca00078e02ff */
[C---:B------:R-:W-:Y:S01]  /*0d70*/  IADD3 R4, PT, PT, R3.reuse, 0x75bcd15, RZ ;  /* 0x075bcd1503047810 */ /* 0x040fe20007ffe0ff */
[----:B------:R-:W-:-:S03]  /*0d80*/  VIADD R3, R3, 0x583f19 ;  /* 0x00583f1903037836 */ /* 0x000fc60000000000 */
[----:B------:R-:W-:-:S04]  /*0d90*/  SHF.R.U32.HI R5, RZ, 0x2, R4 ;  /* 0x00000002ff057819 */ /* 0x000fc80000011604 */
[----:B------:R-:W-:Y:S02]  /*0da0*/  LOP3.LUT R5, R5, R4, RZ, 0x3c, !PT ;  /* 0x0000000405057212 */ /* 0x000fe400078e3cff */
[----:B------:R-:W-:Y:S02]  /*0db0*/  SHF.L.U32 R4, R3, 0x4, RZ ;  /* 0x0000000403047819 */ /* 0x000fe400000006ff */
[----:B------:R-:W-:-:S04]  /*0dc0*/  SHF.L.U32 R6, R5, 0x1, RZ ;  /* 0x0000000105067819 */ /* 0x000fc800000006ff */
[----:B------:R-:W-:Y:S01]  /*0dd0*/  LOP3.LUT R4, R3, R4, R6, 0x96, !PT ;  /* 0x0000000403047212 */ /* 0x000fe200078e9606 */
[----:B------:R-:W-:-:S03]  /*0de0*/  HFMA2 R3, -RZ, RZ, 0, 5.9604644775390625e-06 ;  /* 0x00000064ff037431 */ /* 0x000fc600000001ff */
[----:B------:R-:W-:-:S05]  /*0df0*/  LOP3.LUT R5, R4, R5, RZ, 0x3c, !PT ;  /* 0x0000000504057212 */ /* 0x000fca00078e3cff */
[----:B------:R-:W-:-:S04]  /*0e00*/  IMAD R5, R0, 0x4182bed5, R5 ;  /* 0x4182bed500057824 */ /* 0x000fc800078e0205 */
[----:B------:R-:W-:-:S04]  /*0e10*/  VIADD R5, R5, 0xd9fc63dd ;  /* 0xd9fc63dd05057836 */ /* 0x000fc80000000000 */
[----:B------:R-:W-:-:S05]  /*0e20*/  IMAD.HI.U32 R0, R5, -0x33333333, RZ ;  /* 0xcccccccd05007827 */ /* 0x000fca00078e00ff */
[----:B------:R-:W-:-:S05]  /*0e30*/  SHF.R.U32.HI R0, RZ, 0x3, R0 ;  /* 0x00000003ff007819 */ /* 0x000fca0000011600 */
[----:B------:R-:W-:-:S05]  /*0e40*/  IMAD R0, R0, -0xa, R5 ;  /* 0xfffffff600007824 */ /* 0x000fca00078e0205 */
[----:B------:R-:W-:Y:S02]  /*0e50*/  I2FP.F32.U32 R4, R0 ;  /* 0x0000000000047245 */ /* 0x000fe40000201000 */
[----:B------:R-:W-:Y:S02]  /*0e60*/  MOV R0, R25 ;  /* 0x0000001900007202 */ /* 0x000fe40000000f00 */
[----:B------:R-:W0:Y:S02]  /*0e70*/  F2I.TRUNC.NTZ R5, R4 ;  /* 0x0000000400057305 */ /* 0x000e24000020f100 */
[----:B0-----:R-:W-:-:S13]  /*0e80*/  ISETP.NE.AND P0, PT, R5, R24, PT ;  /* 0x000000180500720c */ /* 0x001fda0003f05270 */
[----:B------:R-:W-:Y:S05]  /*0e90*/  @!P0 BRA `(.L_x_16) ;  /* 0xfffffffc00a88947 */ /* 0x000fea000383ffff */
[----:B------:R-:W-:Y:S05]  /*0ea0*/  BSYNC.RECONVERGENT B1 ;  /* 0x0000000000017941 */ /* 0x000fea0003800200 */
.L_x_15:
[----:B------:R-:W-:Y:S01]  /*0eb0*/  LEA R3, R5, UR41, 0x2 ;  /* 0x0000002905037c11 */ /* 0x000fe2000f8e10ff */
[----:B------:R-:W-:Y:S04]  /*0ec0*/  LDS R0, [R29+0x28] ;  /* 0x000028001d007984 */ /* 0x000fe80000000800 */
[----:B------:R-:W0:Y:S04]  /*0ed0*/  LDS R4, [R3+0x28] ;  /* 0x0000280003047984 */ /* 0x000e280000000800 */
[----:B0-----:R0:W-:Y:S04]  /*0ee0*/  STS [R29+0x28], R4 ;  /* 0x000028041d007388 */ /* 0x0011e80000000800 */
[----:B------:R0:W-:Y:S02]  /*0ef0*/  STS [R3+0x28], R0 ;  /* 0x0000280003007388 */ /* 0x0001e40000000800 */
.L_x_14:
[----:B------:R-:W-:Y:S05]  /*0f00*/  BSYNC.RECONVERGENT B0 ;  /* 0x0000000000007941 */ /* 0x000fea0003800200 */
.L_x_13:
[----:B0-----:R-:W0:Y:S04]  /*0f10*/  LDS R0, [UR44+0x28] ;  /* 0x0000282cff007984 */ /* 0x001e280008000800 */
[----:B------:R-:W-:Y:S04]  /*0f20*/  LDS R16, [R22] ;  /* 0x0000000016107984 */ /* 0x000fe80000000800 */
[----:B------:R-:W-:Y:S04]  /*0f30*/  STS [R22], R23 ;  /* 0x0000001716007388 */ /* 0x000fe80000000800 */
[----:B------:R-:W2:Y:S01]  /*0f40*/  LDS R4, [UR44+0x28] ;  /* 0x0000282cff047984 */ /* 0x000ea20008000800 */
[----:B0-----:R-:W-:-:S05]  /*0f50*/  FMUL R3, RZ, -R0 ;  /* 0x80000000ff037220 */ /* 0x001fca0000400000 */
[----:B------:R-:W-:Y:S01]  /*0f60*/  FSETP.GEU.AND P0, PT, R3, -126, PT ;  /* 0xc2fc00000300780b */ /* 0x000fe20003f0e000 */
[----:B--2---:R-:W-:-:S05]  /*0f70*/  FMUL R4, RZ, -R4 ;  /* 0x80000004ff047220 */ /* 0x004fca0000400000 */
[----:B------:R-:W-:-:S07]  /*0f80*/  FSETP.GEU.AND P1, PT, R4, -126, PT ;  /* 0xc2fc00000400780b */ /* 0x000fce0003f2e000 */
[----:B------:R-:W-:-:S06]  /*0f90*/  @!P0 FMUL R3, R3, 0.5 ;  /* 0x3f00000003038820 */ /* 0x000fcc0000400000 */
[----:B------:R-:W0:Y:S01]  /*0fa0*/  MUFU.EX2 R3, R3 ;  /* 0x0000000300037308 */ /* 0x000e220000000800 */
[----:B------:R-:W-:-:S07]  /*0fb0*/  @!P1 FMUL R4, R4, 0.5 ;  /* 0x3f00000004049820 */ /* 0x000fce0000400000 */
[----:B------:R-:W2:Y:S01]  /*0fc0*/  MUFU.EX2 R0, R4 ;  /* 0x0000000400007308 */ /* 0x000ea20000000800 */
[----:B0-----:R-:W-:-:S07]  /*0fd0*/  @!P0 FMUL R3, R3, R3 ;  /* 0x0000000303038220 */ /* 0x001fce0000400000 */
[----:B------:R-:W0:Y:S01]  /*0fe0*/  MUFU.RCP R6, R3 ;  /* 0x0000000300067308 */ /* 0x000e220000001000 */
[----:B--2---:R-:W-:-:S07]  /*0ff0*/  @!P1 FMUL R0, R0, R0 ;  /* 0x0000000000009220 */ /* 0x004fce0000400000 */
[----:B------:R-:W2:Y:S01]  /*1000*/  FCHK P0, R0, R3 ;  /* 0x0000000300007302 */ /* 0x000ea20000000000 */
[----:B0-----:R-:W-:-:S04]  /*1010*/  FFMA R5, -R3, R6, 1 ;  /* 0x3f80000003057423 */ /* 0x001fc80000000106 */
[----:B------:R-:W-:-:S04]  /*1020*/  FFMA R5, R6, R5, R6 ;  /* 0x0000000506057223 */ /* 0x000fc80000000006 */
[----:B------:R-:W-:-:S04]  /*1030*/  FFMA R6, R0, R5, RZ ;  /* 0x0000000500067223 */ /* 0x000fc800000000ff */
[----:B------:R-:W-:-:S04]  /*1040*/  FFMA R7, -R3, R6, R0 ;  /* 0x0000000603077223 */ /* 0x000fc80000000100 */
[----:B------:R-:W-:Y:S01]  /*1050*/  FFMA R5, R5, R7, R6 ;  /* 0x0000000705057223 */ /* 0x000fe20000000006 */
[----:B--2---:R-:W-:Y:S06]  /*1060*/  @!P0 BRA `(.L_x_17) ;  /* 0x00000000000c8947 */ /* 0x004fec0003800000 */
[----:B------:R-:W-:-:S07]  /*1070*/  MOV R8, 0x1090 ;  /* 0x0000109000087802 */ /* 0x000fce0000000f00 */
[----:B-1----:R-:W-:Y:S05]  /*1080*/  CALL.REL.NOINC `($__internal_0_$__cuda_sm3x_div_rn_noftz_f32_slowpath) ;  /* 0x0000001400dc7944 */ /* 0x002fea0003c00000 */
[----:B------:R-:W-:-:S07]  /*1090*/  IMAD.MOV.U32 R5, RZ, RZ, R3 ;  /* 0x000000ffff057224 */ /* 0x000fce00078e0003 */
.L_x_17:
[----:B------:R-:W-:-:S04]  /*10a0*/  FMNMX R5, R5, 1, PT ;  /* 0x3f80000005057809 */ /* 0x000fc80003800000 */
[----:B------:R-:W-:-:S13]  /*10b0*/  FSETP.GT.AND P0, PT, R5, 0.80000001192092895508, PT ;  /* 0x3f4ccccd0500780b */ /* 0x000fda0003f04000 */
[----:B------:R0:W-:Y:S01]  /*10c0*/  @P0 STS [R22], R16 ;  /* 0x0000001016000388 */ /* 0x0001e20000000800 */
[----:B------:R-:W-:Y:S05]  /*10d0*/  @P0 BRA `(.L_x_12) ;  /* 0x0000000000400947 */ /* 0x000fea0003800000 */
[----:B------:R-:W-:Y:S01]  /*10e0*/  FSETP.GEU.AND P0, PT, R16, R23, PT ;  /* 0x000000171000720b */ /* 0x000fe20003f0e000 */
[----:B------:R-:W-:-:S12]  /*10f0*/  BSSY.RECONVERGENT B7, `(.L_x_18) ;  /* 0x000000d000077945 */ /* 0x000fd80003800200 */
[----:B------:R-:W-:Y:S05]  /*1100*/  @P0 BRA `(.L_x_19) ;  /* 0x00000000002c0947 */ /* 0x000fea0003800000 */
[----:B0-----:R-:W1:Y:S01]  /*1110*/  F2F.F64.F32 R16, R16 ;  /* 0x0000001000107310 */ /* 0x001e620000201800 */
[----:B------:R-:W-:Y:S01]  /*1120*/  MOV R8, 0x0 ;  /* 0x0000000000087802 */ /* 0x000fe20000000f00 */
[----:B------:R-:W0:Y:S01]  /*1130*/  LDCU.64 UR4, c[0x4][0x48] ;  /* 0x01000900ff0477ac */ /* 0x000e220008000a00 */
[----:B------:R-:W-:Y:S01]  /*1140*/  IMAD.U32 R6, RZ, RZ, UR39 ;  /* 0x00000027ff067e24 */ /* 0x000fe2000f8e00ff */
[----:B------:R-:W-:-:S03]  /*1150*/  MOV R7, UR40 ;  /* 0x0000002800077c02 */ /* 0x000fc60008000f00 */
[----:B------:R-:W2:Y:S01]  /*1160*/  LDC.64 R8, c[0x4][R8] ;  /* 0x0100000008087b82 */ /* 0x000ea20000000a00 */
[----:B-1----:R1:W-:Y:S01]  /*1170*/  STL.128 [R1], R16 ;  /* 0x0000001001007387 */ /* 0x0023e20000100c00 */
[----:B0-----:R-:W-:Y:S02]  /*1180*/  MOV R4, UR4 ;  /* 0x0000000400047c02 */ /* 0x001fe40008000f00 */
[----:B------:R-:W-:-:S07]  /*1190*/  MOV R5, UR5 ;  /* 0x0000000500057c02 */ /* 0x000fce0008000f00 */
[----:B------:R-:W-:-:S07]  /*11a0*/  LEPC R20, `(.L_x_19) ;  /* 0x000000001014794e */ /* 0x000fce0000000000 */
[----:B-12---:R-:W-:Y:S05]  /*11b0*/  CALL.ABS.NOINC R8 ;  /* 0x0000000008007343 */ /* 0x006fea0003c00000 */
.L_x_19:
[----:B------:R-:W-:Y:S05]  /*11c0*/  BSYNC.RECONVERGENT B7 ;  /* 0x0000000000077941 */ /* 0x000fea0003800200 */
.L_x_18:
[----:B------:R-:W-:Y:S01]  /*11d0*/  STS [UR44], RZ ;  /* 0x000000ffff007988 */ /* 0x000fe2000800082c */
.L_x_12:
[----:B------:R-:W-:Y:S05]  /*11e0*/  BSYNC.RECONVERGENT B6 ;  /* 0x0000000000067941 */ /* 0x000fea0003800200 */
.L_x_11:
[----:B------:R-:W2:Y:S01]  /*11f0*/  LDCU UR4, c[0x0][0x3a8] ;  /* 0x00007500ff0477ac */ /* 0x000ea20008000800 */
[----:B------:R-:W-:-:S04]  /*1200*/  IADD3 R28, PT, PT, R28, 0x1, RZ ;  /* 0x000000011c1c7810 */ /* 0x000fc80007ffe0ff */
[----:B--2---:R-:W-:-:S13]  /*1210*/  ISETP.NE.AND P0, PT, R28, UR4, PT ;  /* 0x000000041c007c0c */ /* 0x004fda000bf05270 */
[----:B------:R-:W-:Y:S05]  /*1220*/  @P0 BRA `(.L_x_20) ;  /* 0xfffffff8007c0947 */ /* 0x000fea000383ffff */
[----:B------:R-:W-:Y:S05]  /*1230*/  BSYNC.RECONVERGENT B8 ;  /* 0x0000000000087941 */ /* 0x000fea0003800200 */
.L_x_10:
[----:B------:R-:W-:Y:S05]  /*1240*/  BRA `(.L_x_8) ;  /* 0x0000001400407947 */ /* 0x000fea0003800000 */
.L_x_9:
[----:B------:R0:W1:Y:S01]  /*1250*/  I2F.F64.U32 R18, R4 ;  /* 0x0000000400127312 */ /* 0x0000620000201800 */
[----:B------:R-:W-:Y:S01]  /*1260*/  ULOP3.LUT UR49, UR42, 0x7ffffff0, URZ, 0xc0, !UPT ;  /* 0x7ffffff02a317892 */ /* 0x000fe2000f8ec0ff */
[----:B------:R-:W-:Y:S01]  /*1270*/  IMAD.MOV.U32 R29, RZ, RZ, RZ ;  /* 0x000000ffff1d7224 */ /* 0x000fe200078e00ff */
[----:B------:R-:W-:Y:S02]  /*1280*/  ULOP3.LUT UR47, UR42, 0xf, URZ, 0xc0, !UPT ;  /* 0x0000000f2a2f7892 */ /* 0x000fe4000f8ec0ff */
[----:B------:R-:W-:Y:S02]  /*1290*/  ULOP3.LUT UR48, UR42, 0x7, URZ, 0xc0, !UPT ;  /* 0x000000072a307892 */ /* 0x000fe4000f8ec0ff */
[----:B------:R-:W-:Y:S02]  /*12a0*/  ULOP3.LUT UR42, UR42, 0x3, URZ, 0xc0, !UPT ;  /* 0x000000032a2a7892 */ /* 0x000fe4000f8ec0ff */
[----:B0-----:R-:W-:-:S12]  /*12b0*/  UIADD3 UR50, UPT, UPT, -UR49, URZ, URZ ;  /* 0x000000ff31327290 */ /* 0x001fd8000fffe1ff */
.L_x_48:
[----:B0-----:R-:W0:Y:S01]  /*12c0*/  LDCU.64 UR4, c[0x0][0x3a0] ;  /* 0x00007400ff0477ac */ /* 0x001e220008000a00 */
[----:B------:R-:W-:-:S04]  /*12d0*/  IADD3 R0, P0, PT, R29, UR45, RZ ;  /* 0x0000002d1d007c10 */ /* 0x000fc8000ff1e0ff */
[----:B------:R-:W-:Y:S02]  /*12e0*/  IADD3.X R3, PT, PT, RZ, RZ, RZ, P0, !PT ;  /* 0x000000ffff037210 */ /* 0x000fe400007fe4ff */
[----:B0-----:R-:W-:-:S04]  /*12f0*/  LEA R4, P0, R0, UR4, 0x2 ;  /* 0x0000000400047c11 */ /* 0x001fc8000f8010ff */
[----:B------:R-:W-:-:S06]  /*1300*/  LEA.HI.X R5, R0, UR5, R3, 0x2, P0 ;  /* 0x0000000500057c11 */ /* 0x000fcc00080f1403 */
[----:B--2---:R-:W2:Y:S01]  /*1310*/  LDG.E R5, desc[UR36][R4.64] ;  /* 0x0000002404057981 */ /* 0x004ea2000c1e1900 */
        /* <DEDUP_REMOVED lines=12> */
.L_x_26:
        /* <DEDUP_REMOVED lines=23> */
.L_x_25:
[----:B------:R-:W-:Y:S02]  /*1550*/  LEA R3, R5, UR41, 0x2 ;  /* 0x0000002905037c11 */ /* 0x000fe4000f8e10ff */
[----:B------:R-:W-:-:S03]  /*1560*/  LEA R5, R24, UR41, 0x2 ;  /* 0x0000002918057c11 */ /* 0x000fc6000f8e10ff */
[----:B------:R-:W0:Y:S04]  /*1570*/  LDS R4, [R3+0x28] ;  /* 0x0000280003047984 */ /* 0x000e280000000800 */
[----:B------:R-:W2:Y:S04]  /*1580*/  LDS R0, [R5+0x28] ;  /* 0x0000280005007984 */ /* 0x000ea80000000800 */
[----:B0-----:R0:W-:Y:S04]  /*1590*/  STS [R5+0x28], R4 ;  /* 0x0000280405007388 */ /* 0x0011e80000000800 */
[----:B--2---:R0:W-:Y:S02]  /*15a0*/  STS [R3+0x28], R0 ;  /* 0x0000280003007388 */ /* 0x0041e40000000800 */
.L_x_24:
[----:B------:R-:W-:Y:S05]  /*15b0*/  BSYNC.RECONVERGENT B0 ;  /* 0x0000000000007941 */ /* 0x000fea0003800200 */
.L_x_23:
[----:B0-----:R-:W0:Y:S01]  /*15c0*/  LDC R0, c[0x0][0x380] ;  /* 0x0000e000ff007b82 */ /* 0x001e220000000800 */
[----:B------:R-:W-:Y:S01]  /*15d0*/  IMAD.MOV.U32 R11, RZ, RZ, RZ ;  /* 0x000000ffff0b7224 */ /* 0x000fe200078e00ff */
[----:B0-----:R-:W-:Y:S01]  /*15e0*/  ISETP.GE.U32.AND P2, PT, R0, 0x10, PT ;  /* 0x000000100000780c */ /* 0x001fe20003f46070 */
[----:B------:R-:W-:-:S12]  /*15f0*/  HFMA2 R0, -RZ, RZ, 0, 0 ;  /* 0x00000000ff007431 */ /* 0x000fd800000001ff */
[----:B------:R-:W-:Y:S05]  /*1600*/  @!P2 BRA `(.L_x_27) ;  /* 0x0000000000aca947 */ /* 0x000fea0003800000 */
[----:B------:R-:W-:Y:S01]  /*1610*/  UIADD3 UR4, UPT, UPT, UR46, 0x20, URZ ;  /* 0x000000202e047890 */ /* 0x000fe2000fffe0ff */
[----:B------:R-:W-:Y:S01]  /*1620*/  BSSY.RECONVERGENT B0, `(.L_x_28) ;  /* 0x0000028000007945 */ /* 0x000fe20003800200 */
[----:B------:R-:W-:Y:S01]  /*1630*/  MOV R11, RZ ;  /* 0x000000ff000b7202 */ /* 0x000fe20000000f00 */
[----:B------:R-:W-:-:S03]  /*1640*/  IMAD.U32 R3, RZ, RZ, UR50 ;  /* 0x00000032ff037e24 */ /* 0x000fc6000f8e00ff */
[----:B------:R-:W-:-:S07]  /*1650*/  MOV R0, UR4 ;  /* 0x0000000400007c02 */ /* 0x000fce0008000f00 */
.L_x_29:
[----:B------:R-:W0:Y:S01]  /*1660*/  LDS R10, [R0+-0x20] ;  /* 0xffffe000000a7984 */ /* 0x000e220000000800 */
[----:B------:R-:W-:-:S03]  /*1670*/  IADD3 R3, PT, PT, R3, 0x10, RZ ;  /* 0x0000001003037810 */ /* 0x000fc60007ffe0ff */
[----:B------:R-:W2:Y:S01]  /*1680*/  LDS R12, [R0+-0x1c] ;  /* 0xffffe400000c7984 */ /* 0x000ea20000000800 */
[----:B------:R-:W-:-:S03]  /*1690*/  ISETP.NE.AND P0, PT, R3, RZ, PT ;  /* 0x000000ff0300720c */ /* 0x000fc60003f05270 */
[----:B------:R-:W3:Y:S04]  /*16a0*/  LDS R13, [R0+-0x18] ;  /* 0xffffe800000d7984 */ /* 0x000ee80000000800 */
[----:B------:R-:W4:Y:S04]  /*16b0*/  LDS R14, [R0+-0x14] ;  /* 0xffffec00000e7984 */ /* 0x000f280000000800 */
[----:B------:R-:W5:Y:S04]  /*16c0*/  LDS R9, [R0+-0x10] ;  /* 0xfffff00000097984 */ /* 0x000f680000000800 */
[----:B------:R-:W1:Y:S04]  /*16d0*/  LDS R8, [R0+-0xc] ;  /* 0xfffff40000087984 */ /* 0x000e680000000800 */
[----:B------:R-:W1:Y:S04]  /*16e0*/  LDS R4, [R0+-0x8] ;  /* 0xfffff80000047984 */ /* 0x000e680000000800 */
[----:B------:R-:W1:Y:S04]  /*16f0*/  LDS R5, [R0+-0x4] ;  /* 0xfffffc0000057984 */ /* 0x000e680000000800 */
[----:B------:R-:W1:Y:S04]  /*1700*/  LDS R6, [R0] ;  /* 0x0000000000067984 */ /* 0x000e680000000800 */
[----:B------:R-:W1:Y:S01]  /*1710*/  LDS R7, [R0+0x4] ;  /* 0x0000040000077984 */ /* 0x000e620000000800 */
[----:B0-----:R-:W-:-:S03]  /*1720*/  FADD R11, R10, R11 ;  /* 0x0000000b0a0b7221 */ /* 0x001fc60000000000 */
[----:B------:R-:W0:Y:S01]  /*1730*/  LDS R10, [R0+0x8] ;  /* 0x00000800000a7984 */ /* 0x000e220000000800 */
[----:B--2---:R-:W-:-:S03]  /*1740*/  FADD R12, R11, R12 ;  /* 0x0000000c0b0c7221 */ /* 0x004fc60000000000 */
[----:B------:R-:W2:Y:S01]  /*1750*/  LDS R11, [R0+0xc] ;  /* 0x00000c00000b7984 */ /* 0x000ea20000000800 */
[----:B---3--:R-:W-:-:S03]  /*1760*/  FADD R13, R12, R13 ;  /* 0x0000000d0c0d7221 */ /* 0x008fc60000000000 */
[----:B------:R-:W3:Y:S01]  /*1770*/  LDS R12, [R0+0x10] ;  /* 0x00001000000c7984 */ /* 0x000ee20000000800 */
[----:B----4-:R-:W-:-:S03]  /*1780*/  FADD R14, R13, R14 ;  /* 0x0000000e0d0e7221 */ /* 0x010fc60000000000 */
[----:B------:R-:W4:Y:S01]  /*1790*/  LDS R13, [R0+0x14] ;  /* 0x00001400000d7984 */ /* 0x000f220000000800 */
[----:B-----5:R-:W-:-:S03]  /*17a0*/  FADD R15, R14, R9 ;  /* 0x000000090e0f7221 */ /* 0x020fc60000000000 */
[----:B------:R-:W5:Y:S01]  /*17b0*/  LDS R9, [R0+0x18] ;  /* 0x0000180000097984 */ /* 0x000f620000000800 */
[----:B-1----:R-:W-:-:S03]  /*17c0*/  FADD R15, R15, R8 ;  /* 0x000000080f0f7221 */ /* 0x002fc60000000000 */
[----:B------:R1:W5:Y:S01]  /*17d0*/  LDS R8, [R0+0x1c] ;  /* 0x00001c0000087984 */ /* 0x0003620000000800 */
[----:B------:R-:W-:-:S04]  /*17e0*/  FADD R4, R15, R4 ;  /* 0x000000040f047221 */ /* 0x000fc80000000000 */
[----:B------:R-:W-:Y:S01]  /*17f0*/  FADD R5, R4, R5 ;  /* 0x0000000504057221 */ /* 0x000fe20000000000 */
[----:B-1----:R-:W-:-:S03]  /*1800*/  VIADD R0, R0, 0x40 ;  /* 0x0000004000007836 */ /* 0x002fc60000000000 */
[----:B------:R-:W-:-:S04]  /*1810*/  FADD R6, R5, R6 ;  /* 0x0000000605067221 */ /* 0x000fc80000000000 */
[----:B------:R-:W-:-:S04]  /*1820*/  FADD R7, R6, R7 ;  /* 0x0000000706077221 */ /* 0x000fc80000000000 */
[----:B0-----:R-:W-:-:S04]  /*1830*/  FADD R10, R7, R10 ;  /* 0x0000000a070a7221 */ /* 0x001fc80000000000 */
[----:B--2---:R-:W-:-:S04]  /*1840*/  FADD R11, R10, R11 ;  /* 0x0000000b0a0b7221 */ /* 0x004fc80000000000 */
[----:B---3--:R-:W-:-:S04]  /*1850*/  FADD R12, R11, R12 ;  /* 0x0000000c0b0c7221 */ /* 0x008fc80000000000 */
[----:B----4-:R-:W-:-:S04]  /*1860*/  FADD R12, R12, R13 ;  /* 0x0000000d0c0c7221 */ /* 0x010fc80000000000 */
[----:B-----5:R-:W-:-:S04]  /*1870*/  FADD R9, R12, R9 ;  /* 0x000000090c097221 */ /* 0x020fc80000000000 */
[----:B------:R-:W-:Y:S01]  /*1880*/  FADD R11, R9, R8 ;  /* 0x00000008090b7221 */ /* 0x000fe20000000000 */
[----:B------:R-:W-:Y:S06]  /*1890*/  @P0 BRA `(.L_x_29) ;  /* 0xfffffffc00700947 */ /* 0x000fec000383ffff */
[----:B------:R-:W-:Y:S05]  /*18a0*/  BSYNC.RECONVERGENT B0 ;  /* 0x0000000000007941 */ /* 0x000fea0003800200 */
.L_x_28:
[----:B------:R-:W-:-:S07]  /*18b0*/  MOV R0, UR49 ;  /* 0x0000003100007c02 */ /* 0x000fce0008000f00 */
.L_x_27:
[----:B------:R-:W-:Y:S02]  /*18c0*/  ISETP.NE.AND P3, PT, RZ, UR47, PT ;  /* 0x0000002fff007c0c */ /* 0x000fe4000bf65270 */
[----:B------:R-:W-:-:S05]  /*18d0*/  MOV R7, UR47 ;  /* 0x0000002f00077c02 */ /* 0x000fca0008000f00 */
[----:B------:R-:W-:-:S06]  /*18e0*/  VIADD R7, R7, 0xffffffff ;  /* 0xffffffff07077836 */ /* 0x000fcc0000000000 */
[----:B------:R-:W-:Y:S05]  /*18f0*/  @!P3 BRA `(.L_x_30) ;  /* 0x0000000000c0b947 */ /* 0x000fea0003800000 */
[----:B------:R-:W-:Y:S01]  /*1900*/  ISETP.GE.U32.AND P0, PT, R7, 0x7, PT ;  /* 0x000000070700780c */ /* 0x000fe20003f06070 */
[----:B------:R-:W-:-:S12]  /*1910*/  UISETP.NE.AND UP0, UPT, UR48, URZ, UPT ;  /* 0x000000ff3000728c */ /* 0x000fd8000bf05270 */
[----:B------:R-:W-:Y:S05]  /*1920*/  @!P0 BRA `(.L_x_31) ;  /* 0x0000000000488947 */ /* 0x000fea0003800000 */
[C---:B------:R-:W-:Y:S02]  /*1930*/  LEA R3, R0.reuse, UR46, 0x2 ;  /* 0x0000002e00037c11 */ /* 0x040fe4000f8e10ff */
[----:B------:R-:W-:-:S03]  /*1940*/  IADD3 R0, PT, PT, R0, 0x8, RZ ;  /* 0x0000000800007810 */ /* 0x000fc60007ffe0ff */
[----:B------:R-:W0:Y:S04]  /*1950*/  LDS R4, [R3] ;  /* 0x0000000003047984 */ /* 0x000e280000000800 */
[----:B------:R-:W2:Y:S04]  /*1960*/  LDS R5, [R3+0x4] ;  /* 0x0000040003057984 */ /* 0x000ea80000000800 */
[----:B------:R-:W3:Y:S04]  /*1970*/  LDS R9, [R3+0x8] ;  /* 0x0000080003097984 */ /* 0x000ee80000000800 */
[----:B------:R-:W4:Y:S04]  /*1980*/  LDS R13, [R3+0xc] ;  /* 0x00000c00030d7984 */ /* 0x000f280000000800 */
[----:B------:R-:W5:Y:S04]  /*1990*/  LDS R15, [R3+0x10] ;  /* 0x00001000030f7984 */ /* 0x000f680000000800 */
[----:B------:R-:W1:Y:S04]  /*19a0*/  LDS R17, [R3+0x14] ;  /* 0x0000140003117984 */ /* 0x000e680000000800 */
[----:B------:R-:W1:Y:S04]  /*19b0*/  LDS R21, [R3+0x18] ;  /* 0x0000180003157984 */ /* 0x000e680000000800 */
[----:B------:R-:W1:Y:S01]  /*19c0*/  LDS R6, [R3+0x1c] ;  /* 0x00001c0003067984 */ /* 0x000e620000000800 */
[----:B0-----:R-:W-:-:S04]  /*19d0*/  FADD R4, R11, R4 ;  /* 0x000000040b047221 */ /* 0x001fc80000000000 */
[----:B--2---:R-:W-:-:S04]  /*19e0*/  FADD R4, R4, R5 ;  /* 0x0000000504047221 */ /* 0x004fc80000000000 */
[----:B---3--:R-:W-:-:S04]  /*19f0*/  FADD R4, R4, R9 ;  /* 0x0000000904047221 */ /* 0x008fc80000000000 */
[----:B----4-:R-:W-:-:S04]  /*1a00*/  FADD R4, R4, R13 ;  /* 0x0000000d04047221 */ /* 0x010fc80000000000 */
[----:B-----5:R-:W-:-:S04]  /*1a10*/  FADD R4, R4, R15 ;  /* 0x0000000f04047221 */ /* 0x020fc80000000000 */
[----:B-1----:R-:W-:-:S04]  /*1a20*/  FADD R4, R4, R17 ;  /* 0x0000001104047221 */ /* 0x002fc80000000000 */
[----:B------:R-:W-:-:S04]  /*1a30*/  FADD R4, R4, R21 ;  /* 0x0000001504047221 */ /* 0x000fc80000000000 */
[----:B------:R-:W-:-:S07]  /*1a40*/  FADD R11, R4, R6 ;  /* 0x00000006040b7221 */ /* 0x000fce0000000000 */
.L_x_31:
[----:B------:R-:W-:Y:S05]  /*1a50*/  BRA.U !UP0, `(.L_x_30) ;  /* 0x0000000108687547 */ /* 0x000fea000b800000 */
[----:B------:R-:W-:Y:S02]  /*1a60*/  UIADD3 UR4, UPT, UPT, UR48, -0x1, URZ ;  /* 0xffffffff30047890 */ /* 0x000fe4000fffe0ff */
[----:B------:R-:W-:Y:S02]  /*1a70*/  UISETP.NE.AND UP1, UPT, UR42, URZ, UPT ;  /* 0x000000ff2a00728c */ /* 0x000fe4000bf25270 */
[----:B------:R-:W-:-:S09]  /*1a80*/  UISETP.GE.U32.AND UP0, UPT, UR4, 0x3, UPT ;  /* 0x000000030400788c */ /* 0x000fd2000bf06070 */
[----:B------:R-:W-:Y:S05]  /*1a90*/  BRA.U !UP0, `(.L_x_32) ;  /* 0x0000000108287547 */ /* 0x000fea000b800000 */
[C---:B------:R-:W-:Y:S02]  /*1aa0*/  LEA R3, R0.reuse, UR46, 0x2 ;  /* 0x0000002e00037c11 */ /* 0x040fe4000f8e10ff */
[----:B------:R-:W-:-:S03]  /*1ab0*/  IADD3 R0, PT, PT, R0, 0x4, RZ ;  /* 0x0000000400007810 */ /* 0x000fc60007ffe0ff */
[----:B------:R-:W0:Y:S04]  /*1ac0*/  LDS R4, [R3] ;  /* 0x0000000003047984 */ /* 0x000e280000000800 */
[----:B------:R-:W2:Y:S04]  /*1ad0*/  LDS R5, [R3+0x4] ;  /* 0x0000040003057984 */ /* 0x000ea80000000800 */
[----:B------:R-:W3:Y:S04]  /*1ae0*/  LDS R9, [R3+0x8] ;  /* 0x0000080003097984 */ /* 0x000ee80000000800 */
[----:B------:R-:W4:Y:S01]  /*1af0*/  LDS R13, [R3+0xc] ;  /* 0x00000c00030d7984 */ /* 0x000f220000000800 */
[----:B0-----:R-:W-:-:S04]  /*1b00*/  FADD R4, R11, R4 ;  /* 0x000000040b047221 */ /* 0x001fc80000000000 */
[----:B--2---:R-:W-:-:S04]  /*1b10*/  FADD R4, R4, R5 ;  /* 0x0000000504047221 */ /* 0x004fc80000000000 */
[----:B---3--:R-:W-:-:S04]  /*1b20*/  FADD R4, R4, R9 ;  /* 0x0000000904047221 */ /* 0x008fc80000000000 */
[----:B----4-:R-:W-:-:S07]  /*1b30*/  FADD R11, R4, R13 ;  /* 0x0000000d040b7221 */ /* 0x010fce0000000000 */
.L_x_32:
[----:B------:R-:W-:Y:S05]  /*1b40*/  BRA.U !UP1, `(.L_x_30) ;  /* 0x00000001092c7547 */ /* 0x000fea000b800000 */
[----:B------:R-:W-:Y:S01]  /*1b50*/  LEA R3, R0, UR46, 0x2 ;  /* 0x0000002e00037c11 */ /* 0x000fe2000f8e10ff */
[----:B------:R-:W-:-:S04]  /*1b60*/  UISETP.NE.AND UP0, UPT, UR42, 0x1, UPT ;  /* 0x000000012a00788c */ /* 0x000fc8000bf05270 */
[----:B------:R-:W0:Y:S02]  /*1b70*/  LDS R0, [R3] ;  /* 0x0000000003007984 */ /* 0x000e240000000800 */
[----:B0-----:R-:W-:-:S03]  /*1b80*/  FADD R11, R11, R0 ;  /* 0x000000000b0b7221 */ /* 0x001fc60000000000 */
[----:B------:R-:W-:Y:S05]  /*1b90*/  BRA.U !UP0, `(.L_x_30) ;  /* 0x0000000108187547 */ /* 0x000fea000b800000 */
[----:B------:R-:W-:Y:S01]  /*1ba0*/  UISETP.NE.AND UP0, UPT, UR42, 0x2, UPT ;  /* 0x000000022a00788c */ /* 0x000fe2000bf05270 */
[----:B------:R-:W0:Y:S05]  /*1bb0*/  LDS R0, [R3+0x4] ;  /* 0x0000040003007984 */ /* 0x000e2a0000000800 */
[----:B------:R-:W-:-:S13]  /*1bc0*/  PLOP3.LUT P0, PT, PT, PT, UP0, 0x80, 0x8 ;  /* 0x000000000008781c */ /* 0x000fda0003f0f008 */
[----:B------:R-:W2:Y:S01]  /*1bd0*/  @P0 LDS R4, [R3+0x8] ;  /* 0x0000080003040984 */ /* 0x000ea20000000800 */
[----:B0-----:R-:W-:-:S04]  /*1be0*/  FADD R11, R11, R0 ;  /* 0x000000000b0b7221 */ /* 0x001fc80000000000 */
[----:B--2---:R-:W-:-:S07]  /*1bf0*/  @P0 FADD R11, R11, R4 ;  /* 0x000000040b0b0221 */ /* 0x004fce0000000000 */
.L_x_30:
[----:B------:R-:W-:Y:S01]  /*1c00*/  MOV R0, 0x447a0000 ;  /* 0x447a000000007802 */ /* 0x000fe20000000f00 */
[----:B------:R-:W-:Y:S01]  /*1c10*/  IMAD.MOV.U32 R3, RZ, RZ, 0x3a83126f ;  /* 0x3a83126fff037424 */ /* 0x000fe200078e00ff */
[----:B------:R-:W0:Y:S01]  /*1c20*/  FCHK P0, R11, -1000 ;  /* 0xc47a00000b007902 */ /* 0x000e220000000000 */
[----:B------:R-:W-:Y:S02]  /*1c30*/  BSSY.RECONVERGENT B0, `(.L_x_33) ;  /* 0x000000c000007945 */ /* 0x000fe40003800200 */
[----:B------:R-:W-:-:S04]  /*1c40*/  FFMA R0, -R3, R0, 1 ;  /* 0x3f80000003007423 */ /* 0x000fc80000000100 */
[----:B------:R-:W-:-:S04]  /*1c50*/  FFMA R0, R0, -R3, -0.0010000000474974513054 ;  /* 0xba83126f00007423 */ /* 0x000fc80000000803 */
[----:B------:R-:W-:-:S04]  /*1c60*/  FFMA R4, R0, R11, RZ ;  /* 0x0000000b00047223 */ /* 0x000fc800000000ff */
[----:B------:R-:W-:-:S04]  /*1c70*/  FFMA R3, R4, 1000, R11 ;  /* 0x447a000004037823 */ /* 0x000fc8000000000b */
[----:B------:R-:W-:Y:S01]  /*1c80*/  FFMA R0, R0, R3, R4 ;  /* 0x0000000300007223 */ /* 0x000fe20000000004 */
[----:B0-----:R-:W-:Y:S06]  /*1c90*/  @!P0 BRA `(.L_x_34) ;  /* 0x0000000000148947 */ /* 0x001fec0003800000 */
[----:B------:R-:W-:Y:S01]  /*1ca0*/  MOV R0, R11 ;  /* 0x0000000b00007202 */ /* 0x000fe20000000f00 */
[----:B------:R-:W-:Y:S01]  /*1cb0*/  IMAD.MOV.U32 R3, RZ, RZ, -0x3b860000 ;  /* 0xc47a0000ff037424 */ /* 0x000fe200078e00ff */
[----:B------:R-:W-:-:S07]  /*1cc0*/  MOV R8, 0x1ce0 ;  /* 0x00001ce000087802 */ /* 0x000fce0000000f00 */
[----:B-1----:R-:W-:Y:S05]  /*1cd0*/  CALL.REL.NOINC `($__internal_0_$__cuda_sm3x_div_rn_noftz_f32_slowpath) ;  /* 0x0000000800c87944 */ /* 0x002fea0003c00000 */
[----:B------:R-:W-:-:S07]  /*1ce0*/  MOV R0, R3 ;  /* 0x0000000300007202 */ /* 0x000fce0000000f00 */
.L_x_34:
[----:B------:R-:W-:Y:S05]  /*1cf0*/  BSYNC.RECONVERGENT B0 ;  /* 0x0000000000007941 */ /* 0x000fea0003800200 */
.L_x_33:
[----:B------:R-:W0:Y:S01]  /*1d00*/  LDS R3, [UR44+0x28] ;  /* 0x0000282cff037984 */ /* 0x000e220008000800 */
[----:B------:R-:W-:-:S03]  /*1d10*/  HFMA2 R9, -RZ, RZ, 0, 0 ;  /* 0x00000000ff097431 */ /* 0x000fc600000001ff */
[----:B------:R2:W3:Y:S04]  /*1d20*/  LDS R16, [R22] ;  /* 0x0000000016107984 */ /* 0x0004e80000000800 */
[----:B------:R2:W-:Y:S01]  /*1d30*/  STS [R22], R23 ;  /* 0x0000001716007388 */ /* 0x0005e20000000800 */
[----:B0-----:R-:W-:Y:S01]  /*1d40*/  FMUL R6, R3, R0 ;  /* 0x0000000003067220 */ /* 0x001fe20000400000 */
[----:B------:R-:W-:Y:S01]  /*1d50*/  IMAD.MOV.U32 R0, RZ, RZ, RZ ;  /* 0x000000ffff007224 */ /* 0x000fe200078e00ff */
[----:B--2---:R-:W-:Y:S06]  /*1d60*/  @!P2 BRA `(.L_x_35) ;  /* 0x0000000000a4a947 */ /* 0x004fec0003800000 */
[----:B------:R-:W-:Y:S01]  /*1d70*/  BSSY.RECONVERGENT B0, `(.L_x_36) ;  /* 0x0000027000007945 */ /* 0x000fe20003800200 */
[----:B------:R-:W-:Y:S02]  /*1d80*/  MOV R9, RZ ;  /* 0x000000ff00097202 */ /* 0x000fe40000000f00 */
[----:B------:R-:W-:-:S07]  /*1d90*/  MOV R0, RZ ;  /* 0x000000ff00007202 */ /* 0x000fce0000000f00 */
.L_x_37:
[C---:B------:R-:W-:Y:S01]  /*1da0*/  LEA R10, R0.reuse, UR46, 0x2 ;  /* 0x0000002e000a7c11 */ /* 0x040fe2000f8e10ff */
[----:B------:R-:W-:-:S04]  /*1db0*/  VIADD R0, R0, 0x10 ;  /* 0x0000001000007836 */ /* 0x000fc80000000000 */
[----:B------:R-:W0:Y:S01]  /*1dc0*/  LDS R20, [R10] ;  /* 0x000000000a147984 */ /* 0x000e220000000800 */
[----:B------:R-:W-:-:S03]  /*1dd0*/  ISETP.NE.AND P0, PT, R0, UR49, PT ;  /* 0x0000003100007c0c */ /* 0x000fc6000bf05270 */
[----:B------:R-:W2:Y:S04]  /*1de0*/  LDS R15, [R10+0x4] ;  /* 0x000004000a0f7984 */ /* 0x000ea80000000800 */
[----:B------:R-:W4:Y:S04]  /*1df0*/  LDS R14, [R10+0x8] ;  /* 0x000008000a0e7984 */ /* 0x000f280000000800 */
[----:B------:R-:W5:Y:S04]  /*1e00*/  LDS R13, [R10+0xc] ;  /* 0x00000c000a0d7984 */ /* 0x000f680000000800 */
[----:B------:R-:W1:Y:S04]  /*1e10*/  LDS R12, [R10+0x10] ;  /* 0x000010000a0c7984 */ /* 0x000e680000000800 */
[----:B------:R-:W3:Y:S04]  /*1e20*/  LDS R11, [R10+0x14] ;  /* 0x000014000a0b7984 */ /* 0x000ee80000000800 */
[----:B------:R-:W3:Y:S04]  /*1e30*/  LDS R8, [R10+0x18] ;  /* 0x000018000a087984 */ /* 0x000ee80000000800 */
[----:B------:R-:W3:Y:S04]  /*1e40*/  LDS R5, [R10+0x1c] ;  /* 0x00001c000a057984 */ /* 0x000ee80000000800 */
[----:B------:R-:W3:Y:S04]  /*1e50*/  LDS R4, [R10+0x20] ;  /* 0x000020000a047984 */ /* 0x000ee80000000800 */
[----:B------:R-:W3:Y:S01]  /*1e60*/  LDS R3, [R10+0x24] ;  /* 0x000024000a037984 */ /* 0x000ee20000000800 */
[----:B0-----:R-:W-:-:S03]  /*1e70*/  FADD R20, R20, R9 ;  /* 0x0000000914147221 */ /* 0x001fc60000000000 */
[----:B------:R-:W0:Y:S01]  /*1e80*/  LDS R9, [R10+0x28] ;  /* 0x000028000a097984 */ /* 0x000e220000000800 */
[----:B--2---:R-:W-:-:S03]  /*1e90*/  FADD R17, R20, R15 ;  /* 0x0000000f14117221 */ /* 0x004fc60000000000 */
[----:B------:R-:W2:Y:S01]  /*1ea0*/  LDS R15, [R10+0x2c] ;  /* 0x00002c000a0f7984 */ /* 0x000ea20000000800 */
[----:B----4-:R-:W-:-:S03]  /*1eb0*/  FADD R20, R17, R14 ;  /* 0x0000000e11147221 */ /* 0x010fc60000000000 */
[----:B------:R-:W4:Y:S01]  /*1ec0*/  LDS R14, [R10+0x30] ;  /* 0x000030000a0e7984 */ /* 0x000f220000000800 */
[----:B-----5:R-:W-:-:S03]  /*1ed0*/  FADD R17, R20, R13 ;  /* 0x0000000d14117221 */ /* 0x020fc60000000000 */
[----:B------:R-:W5:Y:S01]  /*1ee0*/  LDS R13, [R10+0x34] ;  /* 0x000034000a0d7984 */ /* 0x000f620000000800 */
[----:B-1----:R-:W-:-:S03]  /*1ef0*/  FADD R20, R17, R12 ;  /* 0x0000000c11147221 */ /* 0x002fc60000000000 */
[----:B------:R-:W1:Y:S01]  /*1f00*/  LDS R12, [R10+0x38] ;  /* 0x000038000a0c7984 */ /* 0x000e620000000800 */
[----:B---3--:R-:W-:-:S03]  /*1f10*/  FADD R17, R20, R11 ;  /* 0x0000000b14117221 */ /* 0x008fc60000000000 */
[----:B------:R-:W3:Y:S01]  /*1f20*/  LDS R11, [R10+0x3c] ;  /* 0x00003c000a0b7984 */ /* 0x000ee20000000800 */
[----:B------:R-:W-:-:S04]  /*1f30*/  FADD R8, R17, R8 ;  /* 0x0000000811087221 */ /* 0x000fc80000000000 */
[----:B------:R-:W-:-:S04]  /*1f40*/  FADD R5, R8, R5 ;  /* 0x0000000508057221 */ /* 0x000fc80000000000 */
[----:B------:R-:W-:-:S04]  /*1f50*/  FADD R4, R5, R4 ;  /* 0x0000000405047221 */ /* 0x000fc80000000000 */
[----:B------:R-:W-:-:S04]  /*1f60*/  FADD R4, R4, R3 ;  /* 0x0000000304047221 */ /* 0x000fc80000000000 */
[----:B0-----:R-:W-:-:S04]  /*1f70*/  FADD R4, R4, R9 ;  /* 0x0000000904047221 */ /* 0x001fc80000000000 */
[----:B--2---:R-:W-:-:S04]  /*1f80*/  FADD R15, R4, R15 ;  /* 0x0000000f040f7221 */ /* 0x004fc80000000000 */
[----:B----4-:R-:W-:-:S04]  /*1f90*/  FADD R14, R15, R14 ;  /* 0x0000000e0f0e7221 */ /* 0x010fc80000000000 */
[----:B-----5:R-:W-:-:S04]  /*1fa0*/  FADD R13, R14, R13 ;  /* 0x0000000d0e0d7221 */ /* 0x020fc80000000000 */
[----:B-1----:R-:W-:-:S04]  /*1fb0*/  FADD R12, R13, R12 ;  /* 0x0000000c0d0c7221 */ /* 0x002fc80000000000 */
[----:B---3--:R-:W-:Y:S01]  /*1fc0*/  FADD R9, R12, R11 ;  /* 0x0000000b0c097221 */ /* 0x008fe20000000000 */
[----:B------:R-:W-:Y:S06]  /*1fd0*/  @P0 BRA `(.L_x_37) ;  /* 0xfffffffc00700947 */ /* 0x000fec000383ffff */
[----:B------:R-:W-:Y:S05]  /*1fe0*/  BSYNC.RECONVERGENT B0 ;  /* 0x0000000000007941 */ /* 0x000fea0003800200 */
.L_x_36:
[----:B------:R-:W-:-:S07]  /*1ff0*/  MOV R0, UR49 ;  /* 0x0000003100007c02 */ /* 0x000fce0008000f00 */
.L_x_35:
        /* <DEDUP_REMOVED lines=8> */
[----:B------:R-:W4:Y:S04]  /*2080*/  LDS R7, [R3+0x8] ;  /* 0x0000080003077984 */ /* 0x000f280000000800 */
[----:B------:R-:W5:Y:S04]  /*2090*/  LDS R11, [R3+0xc] ;  /* 0x00000c00030b7984 */ /* 0x000f680000000800 */
[----:B------:R-:W1:Y:S04]  /*20a0*/  LDS R13, [R3+0x10] ;  /* 0x00001000030d7984 */ /* 0x000e680000000800 */
[----:B------:R-:W3:Y:S04]  /*20b0*/  LDS R15, [R3+0x14] ;  /* 0x00001400030f7984 */ /* 0x000ee80000000800 */
[----:B------:R-:W3:Y:S04]  /*20c0*/  LDS R17, [R3+0x18] ;  /* 0x0000180003117984 */ /* 0x000ee80000000800 */
[----:B------:R-:W3:Y:S01]  /*20d0*/  LDS R21, [R3+0x1c] ;  /* 0x00001c0003157984 */ /* 0x000ee20000000800 */
[----:B0-----:R-:W-:-:S04]  /*20e0*/  FADD R4, R4, R9 ;  /* 0x0000000904047221 */ /* 0x001fc80000000000 */
[----:B--2---:R-:W-:-:S04]  /*20f0*/  FADD R4, R4, R5 ;  /* 0x0000000504047221 */ /* 0x004fc80000000000 */
[----:B----4-:R-:W-:-:S04]  /*2100*/  FADD R4, R4, R7 ;  /* 0x0000000704047221 */ /* 0x010fc80000000000 */
[----:B-----5:R-:W-:-:S04]  /*2110*/  FADD R4, R4, R11 ;  /* 0x0000000b04047221 */ /* 0x020fc80000000000 */
[----:B-1----:R-:W-:-:S04]  /*2120*/  FADD R4, R4, R13 ;  /* 0x0000000d04047221 */ /* 0x002fc80000000000 */
[----:B---3--:R-:W-:-:S04]  /*2130*/  FADD R4, R4, R15 ;  /* 0x0000000f04047221 */ /* 0x008fc80000000000 */
[----:B------:R-:W-:-:S04]  /*2140*/  FADD R4, R4, R17 ;  /* 0x0000001104047221 */ /* 0x000fc80000000000 */
[----:B------:R-:W-:-:S07]  /*2150*/  FADD R9, R4, R21 ;  /* 0x0000001504097221 */ /* 0x000fce0000000000 */
.L_x_39:
[----:B------:R-:W-:Y:S05]  /*2160*/  BRA.U !UP0, `(.L_x_38) ;  /* 0x0000000108687547 */ /* 0x000fea000b800000 */
[----:B------:R-:W-:Y:S02]  /*2170*/  UIADD3 UR4, UPT, UPT, UR48, -0x1, URZ ;  /* 0xffffffff30047890 */ /* 0x000fe4000fffe0ff */
[----:B------:R-:W-:Y:S02]  /*2180*/  UISETP.NE.AND UP1, UPT, UR42, URZ, UPT ;  /* 0x000000ff2a00728c */ /* 0x000fe4000bf25270 */
[----:B------:R-:W-:-:S09]  /*2190*/  UISETP.GE.U32.AND UP0, UPT, UR4, 0x3, UPT ;  /* 0x000000030400788c */ /* 0x000fd2000bf06070 */
[----:B------:R-:W-:Y:S05]  /*21a0*/  BRA.U !UP0, `(.L_x_40) ;  /* 0x0000000108287547 */ /* 0x000fea000b800000 */
[C---:B------:R-:W-:Y:S01]  /*21b0*/  LEA R3, R0.reuse, UR46, 0x2 ;  /* 0x0000002e00037c11 */ /* 0x040fe2000f8e10ff */
[----:B------:R-:W-:-:S04]  /*21c0*/  VIADD R0, R0, 0x4 ;  /* 0x0000000400007836 */ /* 0x000fc80000000000 */
[----:B------:R-:W0:Y:S04]  /*21d0*/  LDS R4, [R3] ;  /* 0x0000000003047984 */ /* 0x000e280000000800 */
[----:B------:R-:W2:Y:S04]  /*21e0*/  LDS R5, [R3+0x4] ;  /* 0x0000040003057984 */ /* 0x000ea80000000800 */
[----:B------:R-:W4:Y:S04]  /*21f0*/  LDS R7, [R3+0x8] ;  /* 0x0000080003077984 */ /* 0x000f280000000800 */
[----:B------:R-:W5:Y:S01]  /*2200*/  LDS R11, [R3+0xc] ;  /* 0x00000c00030b7984 */ /* 0x000f620000000800 */
[----:B0-----:R-:W-:-:S04]  /*2210*/  FADD R4, R4, R9 ;  /* 0x0000000904047221 */ /* 0x001fc80000000000 */
[----:B--2---:R-:W-:-:S04]  /*2220*/  FADD R4, R4, R5 ;  /* 0x0000000504047221 */ /* 0x004fc80000000000 */
[----:B----4-:R-:W-:-:S04]  /*2230*/  FADD R4, R4, R7 ;  /* 0x0000000704047221 */ /* 0x010fc80000000000 */
[----:B-----5:R-:W-:-:S07]  /*2240*/  FADD R9, R4, R11 ;  /* 0x0000000b04097221 */ /* 0x020fce0000000000 */
.L_x_40:
        /* <DEDUP_REMOVED lines=12> */
.L_x_38:
[----:B------:R-:W-:Y:S01]  /*2310*/  HFMA2 R28, -RZ, RZ, 4.4765625, 0 ;  /* 0x447a0000ff1c7431 */ /* 0x000fe200000001ff */
[----:B------:R-:W-:Y:S01]  /*2320*/  MOV R3, 0x3a83126f ;  /* 0x3a83126f00037802 */ /* 0x000fe20000000f00 */
[----:B------:R-:W0:Y:S01]  /*2330*/  FCHK P0, R9, 1000 ;  /* 0x447a000009007902 */ /* 0x000e220000000000 */
[----:B------:R-:W-:Y:S03]  /*2340*/  BSSY.RECONVERGENT B0, `(.L_x_41) ;  /* 0x000000c000007945 */ /* 0x000fe60003800200 */
[----:B------:R-:W-:-:S04]  /*2350*/  FFMA R28, R3, -R28, 1 ;  /* 0x3f800000031c7423 */ /* 0x000fc8000000081c */
[----:B------:R-:W-:-:S04]  /*2360*/  FFMA R28, R28, R3, 0.0010000000474974513054 ;  /* 0x3a83126f1c1c7423 */ /* 0x000fc80000000003 */
[----:B------:R-:W-:-:S04]  /*2370*/  FFMA R0, R28, R9, RZ ;  /* 0x000000091c007223 */ /* 0x000fc800000000ff */
[----:B------:R-:W-:-:S04]  /*2380*/  FFMA R3, R0, -1000, R9 ;  /* 0xc47a000000037823 */ /* 0x000fc80000000009 */
[----:B------:R-:W-:Y:S01]  /*2390*/  FFMA R28, R28, R3, R0 ;  /* 0x000000031c1c7223 */ /* 0x000fe20000000000 */
[----:B0-----:R-:W-:Y:S06]  /*23a0*/  @!P0 BRA `(.L_x_42) ;  /* 0x0000000000148947 */ /* 0x001fec0003800000 */
[----:B------:R-:W-:Y:S01]  /*23b0*/  IMAD.MOV.U32 R0, RZ, RZ, R9 ;  /* 0x000000ffff007224 */ /* 0x000fe200078e0009 */
[----:B------:R-:W-:Y:S02]  /*23c0*/  MOV R3, 0x447a0000 ;  /* 0x447a000000037802 */ /* 0x000fe40000000f00 */
[----:B------:R-:W-:-:S07]  /*23d0*/  MOV R8, 0x23f0 ;  /* 0x000023f000087802 */ /* 0x000fce0000000f00 */
[----:B-1-3--:R-:W-:Y:S05]  /*23e0*/  CALL.REL.NOINC `($__internal_0_$__cuda_sm3x_div_rn_noftz_f32_slowpath) ;  /* 0x0000000400047944 */ /* 0x00afea0003c00000 */
[----:B------:R-:W-:-:S07]  /*23f0*/  MOV R28, R3 ;  /* 0x00000003001c7202 */ /* 0x000fce0000000f00 */
.L_x_42:
[----:B------:R-:W-:Y:S05]  /*2400*/  BSYNC.RECONVERGENT B0 ;  /* 0x0000000000007941 */ /* 0x000fea0003800200 */
.L_x_41:
[----:B------:R-:W0:Y:S01]  /*2410*/  LDS R3, [UR44+0x28] ;  /* 0x0000282cff037984 */ /* 0x000e220008000800 */
[----:B------:R-:W-:Y:S01]  /*2420*/  FSETP.GEU.AND P1, PT, R6, -126, PT ;  /* 0xc2fc00000600780b */ /* 0x000fe20003f2e000 */
[----:B------:R-:W-:-:S12]  /*2430*/  BSSY.RECONVERGENT B0, `(.L_x_43) ;  /* 0x0000015000007945 */ /* 0x000fd80003800200 */
[----:B------:R-:W-:-:S04]  /*2440*/  @!P1 FMUL R6, R6, 0.5 ;  /* 0x3f00000006069820 */ /* 0x000fc80000400000 */
[----:B------:R-:W2:Y:S02]  /*2450*/  MUFU.EX2 R5, R6 ;  /* 0x0000000600057308 */ /* 0x000ea40000000800 */
[----:B--2---:R-:W-:-:S06]  /*2460*/  @!P1 FMUL R5, R5, R5 ;  /* 0x0000000505059220 */ /* 0x004fcc0000400000 */
[----:B------:R-:W2:Y:S01]  /*2470*/  MUFU.RCP R4, R5 ;  /* 0x0000000500047308 */ /* 0x000ea20000001000 */
[----:B0-----:R-:W-:-:S05]  /*2480*/  FMUL R3, R3, -R28 ;  /* 0x8000001c03037220 */ /* 0x001fca0000400000 */
[----:B------:R-:W-:Y:S01]  /*2490*/  FSETP.GEU.AND P0, PT, R3, -126, PT ;  /* 0xc2fc00000300780b */ /* 0x000fe20003f0e000 */
[----:B--2---:R-:W-:-:S12]  /*24a0*/  FFMA R7, -R5, R4, 1 ;  /* 0x3f80000005077423 */ /* 0x004fd80000000104 */
[----:B------:R-:W-:Y:S01]  /*24b0*/  @!P0 FMUL R3, R3, 0.5 ;  /* 0x3f00000003038820 */ /* 0x000fe20000400000 */
[----:B------:R-:W-:-:S03]  /*24c0*/  FFMA R7, R4, R7, R4 ;  /* 0x0000000704077223 */ /* 0x000fc60000000004 */
[----:B------:R-:W0:Y:S02]  /*24d0*/  MUFU.EX2 R0, R3 ;  /* 0x0000000300007308 */ /* 0x000e240000000800 */
[----:B0-----:R-:W-:-:S06]  /*24e0*/  @!P0 FMUL R0, R0, R0 ;  /* 0x0000000000008220 */ /* 0x001fcc0000400000 */
[----:B------:R-:W0:Y:S01]  /*24f0*/  FCHK P0, R0, R5 ;  /* 0x0000000500007302 */ /* 0x000e220000000000 */
[----:B------:R-:W-:-:S04]  /*2500*/  FFMA R4, R0, R7, RZ ;  /* 0x0000000700047223 */ /* 0x000fc800000000ff */
[----:B------:R-:W-:-:S04]  /*2510*/  FFMA R6, -R5, R4, R0 ;  /* 0x0000000405067223 */ /* 0x000fc80000000100 */
[----:B------:R-:W-:Y:S01]  /*2520*/  FFMA R4, R7, R6, R4 ;  /* 0x0000000607047223 */ /* 0x000fe20000000004 */
[----:B0-----:R-:W-:Y:S06]  /*2530*/  @!P0 BRA `(.L_x_44) ;  /* 0x0000000000108947 */ /* 0x001fec0003800000 */
[----:B------:R-:W-:Y:S01]  /*2540*/  IMAD.MOV.U32 R3, RZ, RZ, R5 ;  /* 0x000000ffff037224 */ /* 0x000fe200078e0005 */
[----:B------:R-:W-:-:S07]  /*2550*/  MOV R8, 0x2570 ;  /* 0x0000257000087802 */ /* 0x000fce0000000f00 */
[----:B-1-3--:R-:W-:Y:S05]  /*2560*/  CALL.REL.NOINC `($__internal_0_$__cuda_sm3x_div_rn_noftz_f32_slowpath) ;  /* 0x0000000000a47944 */ /* 0x00afea0003c00000 */
[----:B------:R-:W-:-:S07]  /*2570*/  MOV R4, R3 ;  /* 0x0000000300047202 */ /* 0x000fce0000000f00 */
.L_x_44:
[----:B------:R-:W-:Y:S05]  /*2580*/  BSYNC.RECONVERGENT B0 ;  /* 0x0000000000007941 */ /* 0x000fea0003800200 */
.L_x_43:
[----:B------:R-:W-:-:S04]  /*2590*/  FMNMX R4, R4, 1, PT ;  /* 0x3f80000004047809 */ /* 0x000fc80003800000 */
[----:B------:R-:W-:-:S13]  /*25a0*/  FSETP.GT.AND P0, PT, R4, 0.80000001192092895508, PT ;  /* 0x3f4ccccd0400780b */ /* 0x000fda0003f04000 */
[----:B------:R-:W-:Y:S05]  /*25b0*/  @P0 BRA `(.L_x_45) ;  /* 0x00000000004c0947 */ /* 0x000fea0003800000 */
[----:B---3--:R-:W-:Y:S01]  /*25c0*/  FSETP.GEU.AND P0, PT, R16, R23, PT ;  /* 0x000000171000720b */ /* 0x008fe20003f0e000 */
[----:B------:R-:W-:-:S12]  /*25d0*/  BSSY.RECONVERGENT B7, `(.L_x_46) ;  /* 0x000000f000077945 */ /* 0x000fd80003800200 */
[----:B------:R-:W-:Y:S05]  /*25e0*/  @P0 BRA `(.L_x_47) ;  /* 0x0000000000340947 */ /* 0x000fea0003800000 */
[----:B------:R-:W0:Y:S01]  /*25f0*/  LDCU UR4, c[0x0][0x2f8] ;  /* 0x00005f00ff0477ac */ /* 0x000e220008000800 */
[----:B------:R-:W1:Y:S01]  /*2600*/  F2F.F64.F32 R16, R16 ;  /* 0x0000001000107310 */ /* 0x000e620000201800 */
[----:B------:R-:W-:Y:S01]  /*2610*/  MOV R8, 0x0 ;  /* 0x0000000000087802 */ /* 0x000fe20000000f00 */
[----:B------:R-:W2:Y:S01]  /*2620*/  LDCU.64 UR6, c[0x4][0x48] ;  /* 0x01000900ff0677ac */ /* 0x000ea20008000a00 */
[----:B------:R-:W-:Y:S02]  /*2630*/  MOV R6, UR39 ;  /* 0x0000002700067c02 */ /* 0x000fe40008000f00 */
[----:B------:R-:W-:Y:S02]  /*2640*/  MOV R7, UR40 ;  /* 0x0000002800077c02 */ /* 0x000fe40008000f00 */
[----:B------:R-:W3:Y:S01]  /*2650*/  LDC.64 R8, c[0x4][R8] ;  /* 0x0100000008087b82 */ /* 0x000ee20000000a00 */
[----:B0-----:R-:W-:Y:S01]  /*2660*/  UIADD3 UR4, UPT, UPT, -UR4, UR39, URZ ;  /* 0x0000002704047290 */ /* 0x001fe2000fffe1ff */
[----:B--2---:R-:W-:Y:S01]  /*2670*/  MOV R4, UR6 ;  /* 0x0000000600047c02 */ /* 0x004fe20008000f00 */
[----:B------:R-:W-:-:S07]  /*2680*/  IMAD.U32 R5, RZ, RZ, UR7 ;  /* 0x00000007ff057e24 */ /* 0x000fce000f8e00ff */
[----:B-1----:R0:W-:Y:S03]  /*2690*/  STL.128 [UR4], R16 ;  /* 0x00000010ff007987 */ /* 0x0021e60008100c04 */
[----:B------:R-:W-:-:S07]  /*26a0*/  LEPC R20, `(.L_x_47) ;  /* 0x000000001014794e */ /* 0x000fce0000000000 */
[----:B0--3--:R-:W-:Y:S05]  /*26b0*/  CALL.ABS.NOINC R8 ;  /* 0x0000000008007343 */ /* 0x009fea0003c00000 */
.L_x_47:
[----:B------:R-:W-:Y:S05]  /*26c0*/  BSYNC.RECONVERGENT B7 ;  /* 0x0000000000077941 */ /* 0x000fea0003800200 */
.L_x_46:
[----:B------:R0:W-:Y:S01]  /*26d0*/  STS [UR44], R28 ;  /* 0x0000001cff007988 */ /* 0x0001e2000800082c */
[----:B------:R-:W-:Y:S05]  /*26e0*/  BRA `(.L_x_22) ;  /* 0x0000000000047947 */ /* 0x000fea0003800000 */
.L_x_45:
[----:B---3--:R2:W-:Y:S02]  /*26f0*/  STS [R22], R16 ;  /* 0x0000001016007388 */ /* 0x0085e40000000800 */
.L_x_22:
[----:B------:R-:W-:Y:S05]  /*2700*/  BSYNC.RECONVERGENT B6 ;  /* 0x0000000000067941 */ /* 0x000fea0003800200 */
.L_x_21:
[----:B------:R-:W3:Y:S01]  /*2710*/  LDCU UR4, c[0x0][0x3a8] ;  /* 0x00007500ff0477ac */ /* 0x000ee20008000800 */
[----:B------:R-:W-:-:S05]  /*2720*/  VIADD R29, R29, 0x1 ;  /* 0x000000011d1d7836 */ /* 0x000fca0000000000 */
[----:B---3--:R-:W-:-:S13]  /*2730*/  ISETP.NE.AND P0, PT, R29, UR4, PT ;  /* 0x000000041d007c0c */ /* 0x008fda000bf05270 */
[----:B------:R-:W-:Y:S05]  /*2740*/  @P0 BRA `(.L_x_48) ;  /* 0xffffffe800dc0947 */ /* 0x000fea000383ffff */
.L_x_8:
[----:B------:R-:W3:Y:S01]  /*2750*/  S2UR UR5, SR_CgaCtaId ;  /* 0x00000000000579c3 */ /* 0x000ee20000008800 */
[----:B------:R-:W-:-:S07]  /*2760*/  UMOV UR4, 0x400 ;  /* 0x0000040000047882 */ /* 0x000fce0000000000 */
[----:B------:R-:W4:Y:S01]  /*2770*/  LDC.64 R2, c[0x0][0x390] ;  /* 0x0000e400ff027b82 */ /* 0x000f220000000a00 */
[----:B---3--:R-:W-:-:S06]  /*2780*/  ULEA UR4, UR5, UR4, 0x18 ;  /* 0x0000000405047291 */ /* 0x008fcc000f8ec0ff */
[C---:B------:R-:W-:Y:S01]  /*2790*/  LEA R5, R27.reuse, UR4, 0x2 ;  /* 0x000000041b057c11 */ /* 0x040fe2000f8e10ff */
[----:B------:R-:W-:Y:S05]  /*27a0*/  WARPSYNC.ALL ;  /* 0x0000000000007948 */ /* 0x000fea0003800000 */
[----:B------:R-:W-:Y:S01]  /*27b0*/  BAR.SYNC.DEFER_BLOCKING 0x0 ;  /* 0x0000000000007b1d */ /* 0x000fe20000010000 */
[----:B----4-:R-:W-:-:S05]  /*27c0*/  IMAD.WIDE R2, R27, 0x4, R2 ;  /* 0x000000041b027825 */ /* 0x010fca00078e0202 */
[----:B------:R-:W3:Y:S04]  /*27d0*/  LDS R5, [R5] ;  /* 0x0000000005057984 */ /* 0x000ee80000000800 */
[----:B---3--:R-:W-:Y:S01]  /*27e0*/  STG.E desc[UR36][R2.64], R5 ;  /* 0x0000000502007986 */ /* 0x008fe2000c101924 */
[----:B------:R-:W-:Y:S05]  /*27f0*/  EXIT ;  /* 0x000000000000794d */ /* 0x000fea0003800000 */
        .weak           $__internal_0_$__cuda_sm3x_div_rn_noftz_f32_slowpath
        .type           $__internal_0_$__cuda_sm3x_div_rn_noftz_f32_slowpath,@function
        .size           $__internal_0_$__cuda_sm3x_div_rn_noftz_f32_slowpath,(.L_x_66 - $__internal_0_$__cuda_sm3x_div_rn_noftz_f32_slowpath)
$__internal_0_$__cuda_sm3x_div_rn_noftz_f32_slowpath:
[----:B------:R-:W-:Y:S01]  /*2800*/  SHF.R.U32.HI R4, RZ, 0x17, R3 ;  /* 0x00000017ff047819 */ /* 0x000fe20000011603 */
[----:B------:R-:W-:Y:S01]  /*2810*/  BSSY.RECONVERGENT B1, `(.L_x_49) ;  /* 0x0000062000017945 */ /* 0x000fe20003800200 */
[----:B------:R-:W-:Y:S02]  /*2820*/  SHF.R.U32.HI R9, RZ, 0x17, R0 ;  /* 0x00000017ff097819 */ /* 0x000fe40000011600 */
[----:B------:R-:W-:Y:S02]  /*2830*/  LOP3.LUT R4, R4, 0xff, RZ, 0xc0, !PT ;  /* 0x000000ff04047812 */ /* 0x000fe400078ec0ff */
[----:B------:R-:W-:Y:S02]  /*2840*/  LOP3.LUT R9, R9, 0xff, RZ, 0xc0, !PT ;  /* 0x000000ff09097812 */ /* 0x000fe400078ec0ff */
[----:B------:R-:W-:Y:S02]  /*2850*/  IADD3 R11, PT, PT, R4, -0x1, RZ ;  /* 0xffffffff040b7810 */ /* 0x000fe40007ffe0ff */
[----:B------:R-:W-:-:S02]  /*2860*/  IADD3 R10, PT, PT, R9, -0x1, RZ ;  /* 0xffffffff090a7810 */ /* 0x000fc40007ffe0ff */
[----:B------:R-:W-:-:S04]  /*2870*/  ISETP.GT.U32.AND P0, PT, R11, 0xfd, PT ;  /* 0x000000fd0b00780c */ /* 0x000fc80003f04070 */
[----:B------:R-:W-:-:S13]  /*2880*/  ISETP.GT.U32.OR P0, PT, R10, 0xfd, P0 ;  /* 0x000000fd0a00780c */ /* 0x000fda0000704470 */
[----:B------:R-:W-:Y:S01]  /*2890*/  @!P0 IMAD.MOV.U32 R5, RZ, RZ, RZ ;  /* 0x000000ffff058224 */ /* 0x000fe200078e00ff */
[----:B------:R-:W-:Y:S06]  /*28a0*/  @!P0 BRA `(.L_x_50) ;  /* 0x00000000005c8947 */ /* 0x000fec0003800000 */
[----:B------:R-:W-:Y:S02]  /*28b0*/  FSETP.GTU.FTZ.AND P0, PT, |R0|, +INF , PT ;  /* 0x7f8000000000780b */ /* 0x000fe40003f1c200 */
[----:B------:R-:W-:-:S04]  /*28c0*/  FSETP.GTU.FTZ.AND P1, PT, |R3|, +INF , PT ;  /* 0x7f8000000300780b */ /* 0x000fc80003f3c200 */
[----:B------:R-:W-:-:S13]  /*28d0*/  PLOP3.LUT P0, PT, P0, P1, PT, 0xf8, 0x8f ;  /* 0x00000000008f781c */ /* 0x000fda0000703f70 */
[----:B------:R-:W-:Y:S05]  /*28e0*/  @P0 BRA `(.L_x_51) ;  /* 0x00000004004c0947 */ /* 0x000fea0003800000 */
[----:B------:R-:W-:-:S13]  /*28f0*/  LOP3.LUT P0, RZ, R3, 0x7fffffff, R0, 0xc8, !PT ;  /* 0x7fffffff03ff7812 */ /* 0x000fda000780c800 */
[----:B------:R-:W-:Y:S05]  /*2900*/  @!P0 BRA `(.L_x_52) ;  /* 0x00000004003c8947 */ /* 0x000fea0003800000 */
[C---:B------:R-:W-:Y:S02]  /*2910*/  FSETP.NEU.FTZ.AND P4, PT, |R0|.reuse, +INF , PT ;  /* 0x7f8000000000780b */ /* 0x040fe40003f9d200 */
[----:B------:R-:W-:Y:S02]  /*2920*/  FSETP.NEU.FTZ.AND P1, PT, |R3|, +INF , PT ;  /* 0x7f8000000300780b */ /* 0x000fe40003f3d200 */
[----:B------:R-:W-:-:S11]  /*2930*/  FSETP.NEU.FTZ.AND P0, PT, |R0|, +INF , PT ;  /* 0x7f8000000000780b */ /* 0x000fd60003f1d200 */
[----:B------:R-:W-:Y:S05]  /*2940*/  @!P1 BRA !P4, `(.L_x_52) ;  /* 0x00000004002c9947 */ /* 0x000fea0006000000 */
[----:B------:R-:W-:-:S04]  /*2950*/  LOP3.LUT P4, RZ, R0, 0x7fffffff, RZ, 0xc0, !PT ;  /* 0x7fffffff00ff7812 */ /* 0x000fc8000788c0ff */
[----:B------:R-:W-:-:S13]  /*2960*/  PLOP3.LUT P1, PT, P1, P4, PT, 0x2f, 0xf2 ;  /* 0x0000000000f2781c */ /* 0x000fda0000f28577 */
[----:B------:R-:W-:Y:S05]  /*2970*/  @P1 BRA `(.L_x_53) ;  /* 0x0000000400181947 */ /* 0x000fea0003800000 */
[----:B------:R-:W-:-:S04]  /*2980*/  LOP3.LUT P1, RZ, R3, 0x7fffffff, RZ, 0xc0, !PT ;  /* 0x7fffffff03ff7812 */ /* 0x000fc8000782c0ff */
[----:B------:R-:W-:-:S13]  /*2990*/  PLOP3.LUT P0, PT, P0, P1, PT, 0x2f, 0xf2 ;  /* 0x0000000000f2781c */ /* 0x000fda0000702577 */
[----:B------:R-:W-:Y:S05]  /*29a0*/  @P0 BRA `(.L_x_54) ;  /* 0x0000000400000947 */ /* 0x000fea0003800000 */
[----:B------:R-:W-:Y:S02]  /*29b0*/  ISETP.GE.AND P0, PT, R10, RZ, PT ;  /* 0x000000ff0a00720c */ /* 0x000fe40003f06270 */
[----:B------:R-:W-:-:S11]  /*29c0*/  ISETP.GE.AND P1, PT, R11, RZ, PT ;  /* 0x000000ff0b00720c */ /* 0x000fd60003f26270 */
[----:B------:R-:W-:Y:S01]  /*29d0*/  @P0 MOV R5, RZ ;  /* 0x000000ff00050202 */ /* 0x000fe20000000f00 */
[----:B------:R-:W-:Y:S01]  /*29e0*/  @!P0 FFMA R0, R0, 1.84467440737095516160e+19, RZ ;  /* 0x5f80000000008823 */ /* 0x000fe200000000ff */
[----:B------:R-:W-:Y:S01]  /*29f0*/  @!P0 MOV R5, 0xffffffc0 ;  /* 0xffffffc000058802 */ /* 0x000fe20000000f00 */
[----:B------:R-:W-:-:S04]  /*2a00*/  @!P1 FFMA R3, R3, 1.84467440737095516160e+19, RZ ;  /* 0x5f80000003039823 */ /* 0x000fc800000000ff */
[----:B------:R-:W-:-:S07]  /*2a10*/  @!P1 VIADD R5, R5, 0x40 ;  /* 0x0000004005059836 */ /* 0x000fce0000000000 */
.L_x_50:
[----:B------:R-:W-:Y:S01]  /*2a20*/  LEA R10, R4, 0xc0800000, 0x17 ;  /* 0xc0800000040a7811 */ /* 0x000fe200078eb8ff */
[----:B------:R-:W-:Y:S01]  /*2a30*/  BSSY.RECONVERGENT B2, `(.L_x_55) ;  /* 0x0000036000027945 */ /* 0x000fe20003800200 */
[----:B------:R-:W-:Y:S02]  /*2a40*/  IADD3 R9, PT, PT, R9, -0x7f, RZ ;  /* 0xffffff8109097810 */ /* 0x000fe40007ffe0ff */
[----:B------:R-:W-:-:S03]  /*2a50*/  IADD3 R12, PT, PT, -R10, R3, RZ ;  /* 0x000000030a0c7210 */ /* 0x000fc60007ffe1ff */
[C---:B------:R-:W-:Y:S01]  /*2a60*/  IMAD R0, R9.reuse, -0x800000, R0 ;  /* 0xff80000009007824 */ /* 0x040fe200078e0200 */
[----:B------:R0:W1:Y:S01]  /*2a70*/  MUFU.RCP R10, R12 ;  /* 0x0000000c000a7308 */ /* 0x0000620000001000 */
[----:B------:R-:W-:Y:S01]  /*2a80*/  FADD.FTZ R3, -R12, -RZ ;  /* 0x800000ff0c037221 */ /* 0x000fe20000010100 */
[----:B0-----:R-:W-:-:S05]  /*2a90*/  IADD3 R12, PT, PT, R9, 0x7f, -R4 ;  /* 0x0000007f090c7810 */ /* 0x001fca0007ffe804 */
[----:B------:R-:W-:Y:S02]  /*2aa0*/  IMAD.IADD R12, R12, 0x1, R5 ;  /* 0x000000010c0c7824 */ /* 0x000fe400078e0205 */
[----:B-1----:R-:W-:-:S04]  /*2ab0*/  FFMA R11, R10, R3, 1 ;  /* 0x3f8000000a0b7423 */ /* 0x002fc80000000003 */
[----:B------:R-:W-:-:S04]  /*2ac0*/  FFMA R10, R10, R11, R10 ;  /* 0x0000000b0a0a7223 */ /* 0x000fc8000000000a */
[----:B------:R-:W-:-:S04]  /*2ad0*/  FFMA R11, R0, R10, RZ ;  /* 0x0000000a000b7223 */ /* 0x000fc800000000ff */
[----:B------:R-:W-:-:S04]  /*2ae0*/  FFMA R13, R3, R11, R0 ;  /* 0x0000000b030d7223 */ /* 0x000fc80000000000 */
[----:B------:R-:W-:-:S04]  /*2af0*/  FFMA R11, R10, R13, R11 ;  /* 0x0000000d0a0b7223 */ /* 0x000fc8000000000b */
[----:B------:R-:W-:-:S04]  /*2b00*/  FFMA R0, R3, R11, R0 ;  /* 0x0000000b03007223 */ /* 0x000fc80000000000 */
[----:B------:R-:W-:-:S05]  /*2b10*/  FFMA R3, R10, R0, R11 ;  /* 0x000000000a037223 */ /* 0x000fca000000000b */
[----:B------:R-:W-:-:S04]  /*2b20*/  SHF.R.U32.HI R4, RZ, 0x17, R3 ;  /* 0x00000017ff047819 */ /* 0x000fc80000011603 */
[----:B------:R-:W-:-:S04]  /*2b30*/  LOP3.LUT R4, R4, 0xff, RZ, 0xc0, !PT ;  /* 0x000000ff04047812 */ /* 0x000fc800078ec0ff */
[----:B------:R-:W-:-:S04]  /*2b40*/  IADD3 R4, PT, PT, R4, R12, RZ ;  /* 0x0000000c04047210 */ /* 0x000fc80007ffe0ff */
[----:B------:R-:W-:-:S04]  /*2b50*/  IADD3 R5, PT, PT, R4, -0x1, RZ ;  /* 0xffffffff04057810 */ /* 0x000fc80007ffe0ff */
[----:B------:R-:W-:-:S13]  /*2b60*/  ISETP.GE.U32.AND P0, PT, R5, 0xfe, PT ;  /* 0x000000fe0500780c */ /* 0x000fda0003f06070 */
[----:B------:R-:W-:Y:S05]  /*2b70*/  @!P0 BRA `(.L_x_56) ;  /* 0x0000000000808947 */ /* 0x000fea0003800000 */
[----:B------:R-:W-:-:S13]  /*2b80*/  ISETP.GT.AND P0, PT, R4, 0xfe, PT ;  /* 0x000000fe0400780c */ /* 0x000fda0003f04270 */
[----:B------:R-:W-:Y:S05]  /*2b90*/  @P0 BRA `(.L_x_57) ;  /* 0x00000000006c0947 */ /* 0x000fea0003800000 */
[----:B------:R-:W-:-:S13]  /*2ba0*/  ISETP.GE.AND P0, PT, R4, 0x1, PT ;  /* 0x000000010400780c */ /* 0x000fda0003f06270 */
[----:B------:R-:W-:Y:S05]  /*2bb0*/  @P0 BRA `(.L_x_58) ;  /* 0x0000000000740947 */ /* 0x000fea0003800000 */
[----:B------:R-:W-:Y:S02]  /*2bc0*/  ISETP.GE.AND P0, PT, R4, -0x18, PT ;  /* 0xffffffe80400780c */ /* 0x000fe40003f06270 */
[----:B------:R-:W-:-:S11]  /*2bd0*/  LOP3.LUT R3, R3, 0x80000000, RZ, 0xc0, !PT ;  /* 0x8000000003037812 */ /* 0x000fd600078ec0ff */
[----:B------:R-:W-:Y:S05]  /*2be0*/  @!P0 BRA `(.L_x_58) ;  /* 0x0000000000688947 */ /* 0x000fea0003800000 */
[-CC-:B------:R-:W-:Y:S01]  /*2bf0*/  FFMA.RZ R5, R10, R0.reuse, R11.reuse ;  /* 0x000000000a057223 */ /* 0x180fe2000000c00b */
[C---:B------:R-:W-:Y:S02]  /*2c00*/  ISETP.NE.AND P4, PT, R4.reuse, RZ, PT ;  /* 0x000000ff0400720c */ /* 0x040fe40003f85270 */
[----:B------:R-:W-:Y:S02]  /*2c10*/  ISETP.NE.AND P1, PT, R4, RZ, PT ;  /* 0x000000ff0400720c */ /* 0x000fe40003f25270 */
[----:B------:R-:W-:Y:S01]  /*2c20*/  LOP3.LUT R9, R5, 0x7fffff, RZ, 0xc0, !PT ;  /* 0x007fffff05097812 */ /* 0x000fe200078ec0ff */
[CCC-:B------:R-:W-:Y:S01]  /*2c30*/  FFMA.RP R5, R10.reuse, R0.reuse, R11.reuse ;  /* 0x000000000a057223 */ /* 0x1c0fe2000000800b */
[----:B------:R-:W-:Y:S01]  /*2c40*/  FFMA.RM R0, R10, R0, R11 ;  /* 0x000000000a007223 */ /* 0x000fe2000000400b */
[C---:B------:R-:W-:Y:S01]  /*2c50*/  VIADD R10, R4.reuse, 0x20 ;  /* 0x00000020040a7836 */ /* 0x040fe20000000000 */
[----:B------:R-:W-:Y:S02]  /*2c60*/  LOP3.LUT R9, R9, 0x800000, RZ, 0xfc, !PT ;  /* 0x0080000009097812 */ /* 0x000fe400078efcff */
[----:B------:R-:W-:-:S02]  /*2c70*/  IADD3 R4, PT, PT, -R4, RZ, RZ ;  /* 0x000000ff04047210 */ /* 0x000fc40007ffe1ff */
[----:B------:R-:W-:Y:S02]  /*2c80*/  SHF.L.U32 R10, R9, R10, RZ ;  /* 0x0000000a090a7219 */ /* 0x000fe400000006ff */
[----:B------:R-:W-:Y:S02]  /*2c90*/  FSETP.NEU.FTZ.AND P0, PT, R5, R0, PT ;  /* 0x000000000500720b */ /* 0x000fe40003f1d000 */
[----:B------:R-:W-:Y:S02]  /*2ca0*/  SEL R0, R4, RZ, P4 ;  /* 0x000000ff04007207 */ /* 0x000fe40002000000 */
[----:B------:R-:W-:Y:S02]  /*2cb0*/  ISETP.NE.AND P1, PT, R10, RZ, P1 ;  /* 0x000000ff0a00720c */ /* 0x000fe40000f25270 */
[----:B------:R-:W-:Y:S02]  /*2cc0*/  SHF.R.U32.HI R0, RZ, R0, R9 ;  /* 0x00000000ff007219 */ /* 0x000fe40000011609 */
[----:B------:R-:W-:-:S02]  /*2cd0*/  PLOP3.LUT P0, PT, P0, P1, PT, 0xf8, 0x8f ;  /* 0x00000000008f781c */ /* 0x000fc40000703f70 */
[----:B------:R-:W-:Y:S02]  /*2ce0*/  SHF.R.U32.HI R5, RZ, 0x1, R0 ;  /* 0x00000001ff057819 */ /* 0x000fe40000011600 */
[----:B------:R-:W-:-:S04]  /*2cf0*/  SEL R4, RZ, 0x1, !P0 ;  /* 0x00000001ff047807 */ /* 0x000fc80004000000 */
[----:B------:R-:W-:-:S04]  /*2d00*/  LOP3.LUT R9, R4, 0x1, R5, 0xf8, !PT ;  /* 0x0000000104097812 */ /* 0x000fc800078ef805 */
[----:B------:R-:W-:-:S04]  /*2d10*/  LOP3.LUT R0, R9, R0, RZ, 0xc0, !PT ;  /* 0x0000000009007212 */ /* 0x000fc800078ec0ff */
[----:B------:R-:W-:-:S04]  /*2d20*/  IADD3 R0, PT, PT, R5, R0, RZ ;  /* 0x0000000005007210 */ /* 0x000fc80007ffe0ff */
[----:B------:R-:W-:Y:S01]  /*2d30*/  LOP3.LUT R3, R0, R3, RZ, 0xfc, !PT ;  /* 0x0000000300037212 */ /* 0x000fe200078efcff */
[----:B------:R-:W-:Y:S06]  /*2d40*/  BRA `(.L_x_58) ;  /* 0x0000000000107947 */ /* 0x000fec0003800000 */
.L_x_57:
[----:B------:R-:W-:-:S04]  /*2d50*/  LOP3.LUT R3, R3, 0x80000000, RZ, 0xc0, !PT ;  /* 0x8000000003037812 */ /* 0x000fc800078ec0ff */
[----:B------:R-:W-:Y:S01]  /*2d60*/  LOP3.LUT R3, R3, 0x7f800000, RZ, 0xfc, !PT ;  /* 0x7f80000003037812 */ /* 0x000fe200078efcff */
[----:B------:R-:W-:Y:S06]  /*2d70*/  BRA `(.L_x_58) ;  /* 0x0000000000047947 */ /* 0x000fec0003800000 */
.L_x_56:
[----:B------:R-:W-:-:S07]  /*2d80*/  IMAD R3, R12, 0x800000, R3 ;  /* 0x008000000c037824 */ /* 0x000fce00078e0203 */
.L_x_58:
[----:B------:R-:W-:Y:S05]  /*2d90*/  BSYNC.RECONVERGENT B2 ;  /* 0x0000000000027941 */ /* 0x000fea0003800200 */
.L_x_55:
[----:B------:R-:W-:Y:S05]  /*2da0*/  BRA `(.L_x_59) ;  /* 0x0000000000207947 */ /* 0x000fea0003800000 */
.L_x_54:
[----:B------:R-:W-:-:S04]  /*2db0*/  LOP3.LUT R3, R3, 0x80000000, R0, 0x48, !PT ;  /* 0x8000000003037812 */ /* 0x000fc800078e4800 */
[----:B------:R-:W-:Y:S01]  /*2dc0*/  LOP3.LUT R3, R3, 0x7f800000, RZ, 0xfc, !PT ;  /* 0x7f80000003037812 */ /* 0x000fe200078efcff */
[----:B------:R-:W-:Y:S06]  /*2dd0*/  BRA `(.L_x_59) ;  /* 0x0000000000147947 */ /* 0x000fec0003800000 */
.L_x_53:
[----:B------:R-:W-:Y:S01]  /*2de0*/  LOP3.LUT R3, R3, 0x80000000, R0, 0x48, !PT ;  /* 0x8000000003037812 */ /* 0x000fe200078e4800 */
[----:B------:R-:W-:Y:S06]  /*2df0*/  BRA `(.L_x_59) ;  /* 0x00000000000c7947 */ /* 0x000fec0003800000 */
.L_x_52:
[----:B------:R-:W0:Y:S01]  /*2e00*/  MUFU.RSQ R3, -QNAN ;  /* 0xffc0000000037908 */ /* 0x000e220000001400 */
[----:B------:R-:W-:Y:S05]  /*2e10*/  BRA `(.L_x_59) ;  /* 0x0000000000047947 */ /* 0x000fea0003800000 */
.L_x_51:
[----:B------:R-:W-:-:S07]  /*2e20*/  FADD.FTZ R3, R0, R3 ;  /* 0x0000000300037221 */ /* 0x000fce0000010000 */
.L_x_59:
[----:B------:R-:W-:Y:S05]  /*2e30*/  BSYNC.RECONVERGENT B1 ;  /* 0x0000000000017941 */ /* 0x000fea0003800200 */
.L_x_49:
[----:B------:R-:W-:Y:S01]  /*2e40*/  HFMA2 R5, -RZ, RZ, 0, 0 ;  /* 0x00000000ff057431 */ /* 0x000fe200000001ff */
[----:B------:R-:W-:-:S04]  /*2e50*/  MOV R4, R8 ;  /* 0x0000000800047202 */ /* 0x000fc80000000f00 */
[----:B0-----:R-:W-:Y:S05]  /*2e60*/  RET.REL.NODEC R4 `(_Z8simpleHWiPfS_jPii) ;  /* 0xffffffd004647950 */ /* 0x001fea0003c3ffff */
.L_x_60:
[----:B------:R-:W-:-:S00]  /*2e70*/  BRA `(.L_x_60) ;  /* 0xfffffffc00fc7947 */ /* 0x000fc0000383ffff */
[----:B------:R-:W-:-:S00]  /*2e80*/  NOP ;  /* 0x0000000000007918 */ /* 0x000fc00000000000 */
[----:B------:R-:W-:-:S00]  /*2e90*/  NOP ;  /* 0x0000000000007918 */ /* 0x000fc00000000000 */
[----:B------:R-:W-:-:S00]  /*2ea0*/  NOP ;  /* 0x0000000000007918 */ /* 0x000fc00000000000 */
[----:B------:R-:W-:-:S00]  /*2eb0*/  NOP ;  /* 0x0000000000007918 */ /* 0x000fc00000000000 */
[----:B------:R-:W-:-:S00]  /*2ec0*/  NOP ;  /* 0x0000000000007918 */ /* 0x000fc00000000000 */
[----:B------:R-:W-:-:S00]  /*2ed0*/  NOP ;  /* 0x0000000000007918 */ /* 0x000fc00000000000 */
[----:B------:R-:W-:-:S00]  /*2ee0*/  NOP ;  /* 0x0000000000007918 */ /* 0x000fc00000000000 */
[----:B------:R-:W-:-:S00]  /*2ef0*/  NOP ;  /* 0x0000000000007918 */ /* 0x000fc00000000000 */
.L_x_66:


//--------------------- .text._Z3addiPfS_         --------------------------
	.section	.text._Z3addiPfS_,"ax",@progbits
	.align	128
        .global         _Z3addiPfS_
        .type           _Z3addiPfS_,@function
        .size           _Z3addiPfS_,(.L_x_68 - _Z3addiPfS_)
        .other          _Z3addiPfS_,@"STO_CUDA_ENTRY STV_DEFAULT"
_Z3addiPfS_:
.text._Z3addiPfS_:
[----:B------:R-:W-:Y:S01]  /*0000*/  LDC R1, c[0x0][0x37c] ;  /* 0x0000df00ff017b82 */ /* 0x000fe20000000800 */
[----:B------:R-:W0:Y:S07]  /*0010*/  S2R R3, SR_TID.X ;  /* 0x0000000000037919 */ /* 0x000e2e0000002100 */
[----:B------:R-:W0:Y:S01]  /*0020*/  S2UR UR4, SR_CTAID.X ;  /* 0x00000000000479c3 */ /* 0x000e220000002500 */
[----:B------:R-:W1:Y:S07]  /*0030*/  LDCU UR6, c[0x0][0x380] ;  /* 0x00007000ff0677ac */ /* 0x000e6e0008000800 */
[----:B------:R-:W0:Y:S01]  /*0040*/  LDC R0, c[0x0][0x360] ;  /* 0x0000d800ff007b82 */ /* 0x000e220000000800 */
[----:B------:R-:W2:Y:S01]  /*0050*/  LDCU UR5, c[0x0][0x370] ;  /* 0x00006e00ff0577ac */ /* 0x000ea20008000800 */
[----:B0-----:R-:W-:-:S02]  /*0060*/  IMAD R3, R0, UR4, R3 ;  /* 0x0000000400037c24 */ /* 0x001fc4000f8e0203 */
[----:B--2---:R-:W-:-:S03]  /*0070*/  IMAD R0, R0, UR5, RZ ;  /* 0x0000000500007c24 */ /* 0x004fc6000f8e02ff */
[----:B-1----:R-:W-:-:S13]  /*0080*/  ISETP.GE.AND P0, PT, R3, UR6, PT ;  /* 0x0000000603007c0c */ /* 0x002fda000bf06270 */
[----:B------:R-:W-:Y:S05]  /*0090*/  @P0 EXIT ;  /* 0x000000000000094d */ /* 0x000fea0003800000 */
[----:B------:R-:W0:Y:S01]  /*00a0*/  I2F.U32.RP R8, R0 ;  /* 0x0000000000087306 */ /* 0x000e220000209000 */
[C---:B------:R-:W-:Y:S01]  /*00b0*/  IMAD.IADD R2, R0.reuse, 0x1, R3 ;  /* 0x0000000100027824 */ /* 0x040fe200078e0203 */
[----:B------:R-:W-:Y:S01]  /*00c0*/  IADD3 R9, PT, PT, RZ, -R0, RZ ;  /* 0x80000000ff097210 */ /* 0x000fe20007ffe0ff */
[----:B------:R-:W1:Y:S01]  /*00d0*/  LDCU.64 UR4, c[0x0][0x358] ;  /* 0x00006b00ff0477ac */ /* 0x000e620008000a00 */
[----:B------:R-:W-:Y:S01]  /*00e0*/  ISETP.NE.U32.AND P2, PT, R0, RZ, PT ;  /* 0x000000ff0000720c */ /* 0x000fe20003f45070 */
[----:B------:R-:W-:Y:S01]  /*00f0*/  BSSY.RECONVERGENT B0, `(.L_x_61) ;  /* 0x0000028000007945 */ /* 0x000fe20003800200 */
[C---:B------:R-:W-:Y:S02]  /*0100*/  ISETP.GE.AND P0, PT, R2.reuse, UR6, PT ;  /* 0x0000000602007c0c */ /* 0x040fe4000bf06270 */
[----:B------:R-:W-:Y:S02]  /*0110*/  VIMNMX R7, PT, PT, R2, UR6, !PT ;  /* 0x0000000602077c48 */ /* 0x000fe4000ffe0100 */
[----:B------:R-:W-:-:S04]  /*0120*/  SEL R6, RZ, 0x1, P0 ;  /* 0x00000001ff067807 */ /* 0x000fc80000000000 */
[----:B------:R-:W-:Y:S01]  /*0130*/  IADD3 R7, PT, PT, R7, -R2, -R6 ;  /* 0x8000000207077210 */ /* 0x000fe20007ffe806 */
[----:B0-----:R-:W0:Y:S02]  /*0140*/  MUFU.RCP R8, R8 ;  /* 0x0000000800087308 */ /* 0x001e240000001000 */
[----:B0-----:R-:W-:-:S06]  /*0150*/  IADD3 R4, PT, PT, R8, 0xffffffe, RZ ;  /* 0x0ffffffe08047810 */ /* 0x001fcc0007ffe0ff */
[----:B------:R0:W2:Y:S02]  /*0160*/  F2I.FTZ.U32.TRUNC.NTZ R5, R4 ;  /* 0x0000000400057305 */ /* 0x0000a4000021f000 */
[----:B0-----:R-:W-:Y:S02]  /*0170*/  HFMA2 R4, -RZ, RZ, 0, 0 ;  /* 0x00000000ff047431 */ /* 0x001fe400000001ff */
[----:B--2---:R-:W-:-:S04]  /*0180*/  IMAD R9, R9, R5, RZ ;  /* 0x0000000509097224 */ /* 0x004fc800078e02ff */
[----:B------:R-:W-:-:S06]  /*0190*/  IMAD.HI.U32 R8, R5, R9, R4 ;  /* 0x0000000905087227 */ /* 0x000fcc00078e0004 */
[----:B------:R-:W-:-:S05]  /*01a0*/  IMAD.HI.U32 R5, R8, R7, RZ ;  /* 0x0000000708057227 */ /* 0x000fca00078e00ff */
[----:B------:R-:W-:-:S05]  /*01b0*/  IADD3 R2, PT, PT, -R5, RZ, RZ ;  /* 0x000000ff05027210 */ /* 0x000fca0007ffe1ff */
[----:B------:R-:W-:-:S05]  /*01c0*/  IMAD R7, R0, R2, R7 ;  /* 0x0000000200077224 */ /* 0x000fca00078e0207 */
[----:B------:R-:W-:-:S13]  /*01d0*/  ISETP.GE.U32.AND P0, PT, R7, R0, PT ;  /* 0x000000000700720c */ /* 0x000fda0003f06070 */
[----:B------:R-:W-:Y:S01]  /*01e0*/  @P0 IMAD.IADD R7, R7, 0x1, -R0 ;  /* 0x0000000107070824 */ /* 0x000fe200078e0a00 */
[----:B------:R-:W-:-:S04]  /*01f0*/  @P0 IADD3 R5, PT, PT, R5, 0x1, RZ ;  /* 0x0000000105050810 */ /* 0x000fc80007ffe0ff */
[----:B------:R-:W-:-:S13]  /*0200*/  ISETP.GE.U32.AND P1, PT, R7, R0, PT ;  /* 0x000000000700720c */ /* 0x000fda0003f26070 */
[----:B------:R-:W-:Y:S02]  /*0210*/  @P1 IADD3 R5, PT, PT, R5, 0x1, RZ ;  /* 0x0000000105051810 */ /* 0x000fe40007ffe0ff */
[----:B------:R-:W-:-:S05]  /*0220*/  @!P2 LOP3.LUT R5, RZ, R0, RZ, 0x33, !PT ;  /* 0x00000000ff05a212 */ /* 0x000fca00078e33ff */
[----:B------:R-:W-:-:S05]  /*0230*/  IMAD.IADD R2, R6, 0x1, R5 ;  /* 0x0000000106027824 */ /* 0x000fca00078e0205 */
[C---:B------:R-:W-:Y:S02]  /*0240*/  LOP3.LUT R4, R2.reuse, 0x3, RZ, 0xc0, !PT ;  /* 0x0000000302047812 */ /* 0x040fe400078ec0ff */
[----:B------:R-:W-:Y:S02]  /*0250*/  ISETP.GE.U32.AND P1, PT, R2, 0x3, PT ;  /* 0x000000030200780c */ /* 0x000fe40003f26070 */
[----:B------:R-:W-:-:S13]  /*0260*/  ISETP.NE.AND P0, PT, R4, 0x3, PT ;  /* 0x000000030400780c */ /* 0x000fda0003f05270 */
[----:B-1----:R-:W-:Y:S05]  /*0270*/  @!P0 BRA `(.L_x_62) ;  /* 0x00000000003c8947 */ /* 0x002fea0003800000 */
[----:B------:R-:W0:Y:S01]  /*0280*/  LDC.64 R8, c[0x0][0x390] ;  /* 0x0000e400ff087b82 */ /* 0x000e220000000a00 */
[----:B------:R-:W-:-:S04]  /*0290*/  IADD3 R2, PT, PT, R2, 0x1, RZ ;  /* 0x0000000102027810 */ /* 0x000fc80007ffe0ff */
[----:B------:R-:W-:-:S03]  /*02a0*/  LOP3.LUT R2, R2, 0x3, RZ, 0xc0, !PT ;  /* 0x0000000302027812 */ /* 0x000fc600078ec0ff */
[----:B------:R-:W1:Y:S01]  /*02b0*/  LDC.64 R10, c[0x0][0x388] ;  /* 0x0000e200ff0a7b82 */ /* 0x000e620000000a00 */
[----:B------:R-:W-:-:S07]  /*02c0*/  IADD3 R2, PT, PT, -R2, RZ, RZ ;  /* 0x000000ff02027210 */ /* 0x000fce0007ffe1ff */
.L_x_63:
[----:B-1----:R-:W-:-:S04]  /*02d0*/  IMAD.WIDE R6, R3, 0x4, R10 ;  /* 0x0000000403067825 */ /* 0x002fc800078e020a */
[----:B0-2---:R-:W-:Y:S02]  /*02e0*/  IMAD.WIDE R4, R3, 0x4, R8 ;  /* 0x0000000403047825 */ /* 0x005fe400078e0208 */
[----:B------:R-:W2:Y:S04]  /*02f0*/  LDG.E R6, desc[UR4][R6.64] ;  /* 0x0000000406067981 */ /* 0x000ea8000c1e1900 */
[----:B------:R-:W2:Y:S01]  /*0300*/  LDG.E R13, desc[UR4][R4.64] ;  /* 0x00000004040d7981 */ /* 0x000ea2000c1e1900 */
[----:B------:R-:W-:Y:S01]  /*0310*/  VIADD R2, R2, 0x1 ;  /* 0x0000000102027836 */ /* 0x000fe20000000000 */
[----:B------:R-:W-:-:S04]  /*0320*/  IADD3 R3, PT, PT, R0, R3, RZ ;  /* 0x0000000300037210 */ /* 0x000fc80007ffe0ff */
[----:B------:R-:W-:Y:S01]  /*0330*/  ISETP.NE.AND P0, PT, R2, RZ, PT ;  /* 0x000000ff0200720c */ /* 0x000fe20003f05270 */
[----:B--2---:R-:W-:-:S05]  /*0340*/  FADD R13, R6, R13 ;  /* 0x0000000d060d7221 */ /* 0x004fca0000000000 */
[----:B------:R2:W-:Y:S07]  /*0350*/  STG.E desc[UR4][R4.64], R13 ;  /* 0x0000000d04007986 */ /* 0x0005ee000c101904 */
[----:B------:R-:W-:Y:S05]  /*0360*/  @P0 BRA `(.L_x_63) ;  /* 0xfffffffc00d80947 */ /* 0x000fea000383ffff */
.L_x_62:
[----:B------:R-:W-:Y:S05]  /*0370*/  BSYNC.RECONVERGENT B0 ;  /* 0x0000000000007941 */ /* 0x000fea0003800200 */
.L_x_61:
[----:B------:R-:W-:Y:S05]  /*0380*/  @!P1 EXIT ;  /* 0x000000000000994d */ /* 0x000fea0003800000 */
.L_x_64:
[----:B-12---:R-:W0:Y:S08]  /*0390*/  LDC.64 R4, c[0x0][0x388] ;  /* 0x0000e200ff047b82 */ /* 0x006e300000000a00 */
[----:B------:R-:W1:Y:S01]  /*03a0*/  LDC.64 R6, c[0x0][0x390] ;  /* 0x0000e400ff067b82 */ /* 0x000e620000000a00 */
[----:B0-----:R-:W-:-:S05]  /*03b0*/  IMAD.WIDE R12, R3, 0x4, R4 ;  /* 0x00000004030c7825 */ /* 0x001fca00078e0204 */
[----:B------:R-:W2:Y:S01]  /*03c0*/  LDG.E R2, desc[UR4][R12.64] ;  /* 0x000000040c027981 */ /* 0x000ea2000c1e1900 */
[----:B-1----:R-:W-:-:S05]  /*03d0*/  IMAD.WIDE R14, R3, 0x4, R6 ;  /* 0x00000004030e7825 */ /* 0x002fca00078e0206 */
[----:B------:R-:W2:Y:S01]  /*03e0*/  LDG.E R5, desc[UR4][R14.64] ;  /* 0x000000040e057981 */ /* 0x000ea2000c1e1900 */
[----:B------:R-:W-:-:S04]  /*03f0*/  IMAD.WIDE R6, R0, 0x4, R14 ;  /* 0x0000000400067825 */ /* 0x000fc800078e020e */
[----:B--2---:R-:W-:Y:S01]  /*0400*/  FADD R17, R2, R5 ;  /* 0x0000000502117221 */ /* 0x004fe20000000000 */
[----:B------:R-:W-:-:S04]  /*0410*/  IMAD.WIDE R4, R0, 0x4, R12 ;  /* 0x0000000400047825 */ /* 0x000fc800078e020c */
[----:B------:R0:W-:Y:S04]  /*0420*/  STG.E desc[UR4][R14.64], R17 ;  /* 0x000000110e007986 */ /* 0x0001e8000c101904 */
[----:B------:R-:W2:Y:S04]  /*0430*/  LDG.E R2, desc[UR4][R4.64] ;  /* 0x0000000404027981 */ /* 0x000ea8000c1e1900 */
[----:B------:R-:W2:Y:S01]  /*0440*/  LDG.E R9, desc[UR4][R6.64] ;  /* 0x0000000406097981 */ /* 0x000ea2000c1e1900 */
[----:B------:R-:W-:-:S04]  /*0450*/  IMAD.WIDE R10, R0, 0x4, R6 ;  /* 0x00000004000a7825 */ /* 0x000fc800078e0206 */
[----:B--2---:R-:W-:Y:S01]  /*0460*/  FADD R19, R2, R9 ;  /* 0x0000000902137221 */ /* 0x004fe20000000000 */
[----:B------:R-:W-:-:S04]  /*0470*/  IMAD.WIDE R8, R0, 0x4, R4 ;  /* 0x0000000400087825 */ /* 0x000fc800078e0204 */
[----:B------:R1:W-:Y:S04]  /*0480*/  STG.E desc[UR4][R6.64], R19 ;  /* 0x0000001306007986 */ /* 0x0003e8000c101904 */
[----:B------:R-:W2:Y:S04]  /*0490*/  LDG.E R2, desc[UR4][R8.64] ;  /* 0x0000000408027981 */ /* 0x000ea8000c1e1900 */
[----:B------:R-:W2:Y:S01]  /*04a0*/  LDG.E R13, desc[UR4][R10.64] ;  /* 0x000000040a0d7981 */ /* 0x000ea2000c1e1900 */
[----:B0-----:R-:W-:-:S04]  /*04b0*/  IMAD.WIDE R14, R0, 0x4, R10 ;  /* 0x00000004000e7825 */ /* 0x001fc800078e020a */
[----:B--2---:R-:W-:Y:S01]  /*04c0*/  FADD R21, R2, R13 ;  /* 0x0000000d02157221 */ /* 0x004fe20000000000 */
[----:B------:R-:W-:-:S04]  /*04d0*/  IMAD.WIDE R12, R0, 0x4, R8 ;  /* 0x00000004000c7825 */ /* 0x000fc800078e0208 */
[----:B------:R1:W-:Y:S04]  /*04e0*/  STG.E desc[UR4][R10.64], R21 ;  /* 0x000000150a007986 */ /* 0x0003e8000c101904 */
[----:B------:R-:W2:Y:S04]  /*04f0*/  LDG.E R12, desc[UR4][R12.64] ;  /* 0x000000040c0c7981 */ /* 0x000ea8000c1e1900 */
[----:B------:R-:W2:Y:S01]  /*0500*/  LDG.E R5, desc[UR4][R14.64] ;  /* 0x000000040e057981 */ /* 0x000ea2000c1e1900 */
[----:B------:R-:W-:-:S04]  /*0510*/  LEA R3, R0, R3, 0x2 ;  /* 0x0000000300037211 */ /* 0x000fc800078e10ff */
[----:B------:R-:W-:Y:S01]  /*0520*/  ISETP.GE.AND P0, PT, R3, UR6, PT ;  /* 0x0000000603007c0c */ /* 0x000fe2000bf06270 */
[----:B--2---:R-:W-:-:S05]  /*0530*/  FADD R5, R12, R5 ;  /* 0x000000050c057221 */ /* 0x004fca0000000000 */
[----:B------:R1:W-:Y:S07]  /*0540*/  STG.E desc[UR4][R14.64], R5 ;  /* 0x000000050e007986 */ /* 0x0003ee000c101904 */
[----:B------:R-:W-:Y:S05]  /*0550*/  @!P0 BRA `(.L_x_64) ;  /* 0xfffffffc008c8947 */ /* 0x000fea000383ffff */
[----:B------:R-:W-:Y:S05]  /*0560*/  EXIT ;  /* 0x000000000000794d */ /* 0x000fea0003800000 */
.L_x_65:
        /* <DEDUP_REMOVED lines=9> */
.L_x_68:


//--------------------- .nv.global.init           --------------------------
	.section	.nv.global.init,"aw",@progbits
	.align	4
.nv.global.init:
	.type		mrg32k3aM1SubSeq,@object
	.size		mrg32k3aM1SubSeq,(mrg32k3aM2SubSeq - mrg32k3aM1SubSeq)
mrg32k3aM1SubSeq:
        /*0000*/ 	.byte	0x0b, 0xcc, 0xee, 0x04, 0x73, 0x29, 0x8b, 0x6f, 0xf6, 0x53, 0x03, 0xf6, 0x23, 0xf6, 0xea, 0xda
        /* <DEDUP_REMOVED lines=125> */
	.type		mrg32k3aM2SubSeq,@object
	.size		mrg32k3aM2SubSeq,(mrg32k3aM1 - mrg32k3aM2SubSeq)
mrg32k3aM2SubSeq:
        /* <DEDUP_REMOVED lines=126> */
	.type		mrg32k3aM1,@object
	.size		mrg32k3aM1,(mrg32k3aM1Seq - mrg32k3aM1)
mrg32k3aM1:
        /* <DEDUP_REMOVED lines=144> */
	.type		mrg32k3aM1Seq,@object
	.size		mrg32k3aM1Seq,(mrg32k3aM2 - mrg32k3aM1Seq)
mrg32k3aM1Seq:
        /* <DEDUP_REMOVED lines=144> */
	.type		mrg32k3aM2,@object
	.size		mrg32k3aM2,(mrg32k3aM2Seq - mrg32k3aM2)
mrg32k3aM2:
        /* <DEDUP_REMOVED lines=144> */
	.type		mrg32k3aM2Seq,@object
	.size		mrg32k3aM2Seq,(precalc_xorwow_matrix - mrg32k3aM2Seq)
mrg32k3aM2Seq:
        /* <DEDUP_REMOVED lines=144> */
	.type		precalc_xorwow_matrix,@object
	.size		precalc_xorwow_matrix,(precalc_xorwow_offset_matrix - precalc_xorwow_matrix)
precalc_xorwow_matrix:
        /* <DEDUP_REMOVED lines=6400> */
	.type		precalc_xorwow_offset_matrix,@object
	.size		precalc_xorwow_offset_matrix,($str - precalc_xorwow_offset_matrix)
precalc_xorwow_offset_matrix:
        /* <DEDUP_REMOVED lines=6400> */
	.type		$str,@object
	.size		$str,(.L_9 - $str)
$str:
        /*353c0*/ 	.byte	0x25, 0x66, 0x20, 0x2d, 0x20, 0x25, 0x66, 0x0a, 0x00
.L_9:


//--------------------- .nv.shared._Z8simpleHWiPfS_jPii --------------------------
	.section	.nv.shared._Z8simpleHWiPfS_jPii,"aw",@nobits
	.sectionflags	@""
	.align	16
	.zero		1024


//--------------------- .nv.shared.reserved.0     --------------------------
	.section	.nv.shared.reserved.0,"aw",@nobits
	.weak		__nv_reservedSMEM_offset_0_alias
	.size		__nv_reservedSMEM_offset_0_alias, 0, 64
	.other		__nv_reservedSMEM_offset_0_alias,@"STO_CUDA_RESERVED_SHARED STV_DEFAULT"
__nv_reservedSMEM_offset_0_alias:
	.zero		0
	.zero		64


//--------------------- .nv.shared._Z3addiPfS_    --------------------------
	.section	.nv.shared._Z3addiPfS_,"aw",@nobits
	.sectionflags	@""
	.align	16
	.zero		1024


//--------------------- .nv.constant0._Z8simpleHWiPfS_jPii --------------------------
	.section	.nv.constant0._Z8simpleHWiPfS_jPii,"a",@progbits
	.sectionflags	@""
	.align	4
.nv.constant0._Z8simpleHWiPfS_jPii:
	.zero		940


//--------------------- .nv.constant0._Z3addiPfS_ --------------------------
	.section	.nv.constant0._Z3addiPfS_,"a",@progbits
	.sectionflags	@""
	.align	4
.nv.constant0._Z3addiPfS_:
	.zero		920


//--------------------- SYMBOLS --------------------------

	.type		.nv.reservedSmem.offset0,@object
	.size		.nv.reservedSmem.offset0,0x4
	.type		.nv.reservedSmem.cap,@object
	.size		.nv.reservedSmem.cap,0x4
	.type		vprintf,@function
